	.target	sm_90a

	.elftype	@"ET_EXEC"


//--------------------- .note.nv.tkinfo           --------------------------
	.section	.note.nv.tkinfo,"",@"SHT_NOTE"
	.sectionflags	@"SHF_NOTE_NV_TKINFO"
	.tkinfo
        /*0018*/ 	.word	0x00000002
        /*0030*/ 	.string	""
        /*0030*/ 	.string	"ptxas"
        /*0030*/ 	.string	"Cuda compilation tools, release 13.0, V13.0.88"
        /*0030*/ 	.string	"Build cuda_13.0.r13.0/compiler.36424714_0"
        /*0030*/ 	.string	"-arch sm_90a -m 64 "



//--------------------- .note.nv.cuinfo           --------------------------
	.section	.note.nv.cuinfo,"",@"SHT_NOTE"
	.sectionflags	@"SHF_NOTE_NV_CUINFO"
        /*0018*/ 	.short	0x0002
        /*001a*/ 	.short	0x005a
        /*001c*/ 	.short	0x0082
	.zero		2


//--------------------- .nv.info                  --------------------------
	.section	.nv.info,"",@"SHT_CUDA_INFO"
	.align	4


	//----- nvinfo : EIATTR_REGCOUNT
	.align		4
        /*0000*/ 	.byte	0x04, 0x2f
        /*0002*/ 	.short	(.L_15 - .L_14)
	.align		4
.L_14:
        /*0004*/ 	.word	index@(_ZN7cutlass13device_kernelINS_4gemm6kernel13GemmUniversalIN4cute5tupleIJiiiiEEENS1_10collective13CollectiveMmaINS1_34MainloopSm90TmaGmmaWarpSpecializedILi11ENS5_IJNS4_1CILi2EEENSA_ILi1EEESC_EEENS1_35KernelTmaWarpSpecializedCooperativeEEENS5_IJNSA_ILi512EEENSA_ILi96EEENSA_ILi32EEEEEEaNS5_IJlSC_lEEEaSK_NS4_8TiledMMAINS4_8MMA_AtomIJNS4_4SM904GMMA26MMA_64x96x32_S32S8S8_SS_TNEEEENS4_6LayoutISD_NS5_IJSC_NSA_ILi0EEESS_EEEEENS5_IJNS4_10UnderscoreESV_SV_EEEEENS4_13SM90_TMA_LOADENS4_14ComposedLayoutINS4_7SwizzleILi1ELi4ELi3EEENS4_18smem_ptr_flag_bitsILi8EEENSR_INS5_IJNSA_ILi8EEESI_EEENS5_IJSI_SC_EEEEEEEvNS4_8identityENS4_23SM90_TMA_LOAD_MULTICASTES18_vS19_EENS_8epilogue10collective6detail29Sm90TmaWarpSpecializedAdapterINS1D_15DefaultEpilogueIaSK_SK_NS1C_6thread17LinearCombinationIaLi1EiiLNS1H_9ScaleType4KindE0ELNS_15FloatRoundStyleE2EaEENS1_15EpilogueDefaultEEEEEvvEEEEvNT_6ParamsE)
        /*0008*/ 	.word	0x000000a8


	//----- nvinfo : EIATTR_FRAME_SIZE
	.align		4
.L_15:
        /*000c*/ 	.byte	0x04, 0x11
        /*000e*/ 	.short	(.L_17 - .L_16)
	.align		4
.L_16:
        /*0010*/ 	.word	index@(_ZN7cutlass13device_kernelINS_4gemm6kernel13GemmUniversalIN4cute5tupleIJiiiiEEENS1_10collective13CollectiveMmaINS1_34MainloopSm90TmaGmmaWarpSpecializedILi11ENS5_IJNS4_1CILi2EEENSA_ILi1EEESC_EEENS1_35KernelTmaWarpSpecializedCooperativeEEENS5_IJNSA_ILi512EEENSA_ILi96EEENSA_ILi32EEEEEEaNS5_IJlSC_lEEEaSK_NS4_8TiledMMAINS4_8MMA_AtomIJNS4_4SM904GMMA26MMA_64x96x32_S32S8S8_SS_TNEEEENS4_6LayoutISD_NS5_IJSC_NSA_ILi0EEESS_EEEEENS5_IJNS4_10UnderscoreESV_SV_EEEEENS4_13SM90_TMA_LOADENS4_14ComposedLayoutINS4_7SwizzleILi1ELi4ELi3EEENS4_18smem_ptr_flag_bitsILi8EEENSR_INS5_IJNSA_ILi8EEESI_EEENS5_IJSI_SC_EEEEEEEvNS4_8identityENS4_23SM90_TMA_LOAD_MULTICASTES18_vS19_EENS_8epilogue10collective6detail29Sm90TmaWarpSpecializedAdapterINS1D_15DefaultEpilogueIaSK_SK_NS1C_6thread17LinearCombinationIaLi1EiiLNS1H_9ScaleType4KindE0ELNS_15FloatRoundStyleE2EaEENS1_15EpilogueDefaultEEEEEvvEEEEvNT_6ParamsE)
        /*0014*/ 	.word	0x00000000


	//----- nvinfo : EIATTR_MIN_STACK_SIZE
	.align		4
.L_17:
        /*0018*/ 	.byte	0x04, 0x12
        /*001a*/ 	.short	(.L_19 - .L_18)
	.align		4
.L_18:
        /*001c*/ 	.word	index@(_ZN7cutlass13device_kernelINS_4gemm6kernel13GemmUniversalIN4cute5tupleIJiiiiEEENS1_10collective13CollectiveMmaINS1_34MainloopSm90TmaGmmaWarpSpecializedILi11ENS5_IJNS4_1CILi2EEENSA_ILi1EEESC_EEENS1_35KernelTmaWarpSpecializedCooperativeEEENS5_IJNSA_ILi512EEENSA_ILi96EEENSA_ILi32EEEEEEaNS5_IJlSC_lEEEaSK_NS4_8TiledMMAINS4_8MMA_AtomIJNS4_4SM904GMMA26MMA_64x96x32_S32S8S8_SS_TNEEEENS4_6LayoutISD_NS5_IJSC_NSA_ILi0EEESS_EEEEENS5_IJNS4_10UnderscoreESV_SV_EEEEENS4_13SM90_TMA_LOADENS4_14ComposedLayoutINS4_7SwizzleILi1ELi4ELi3EEENS4_18smem_ptr_flag_bitsILi8EEENSR_INS5_IJNSA_ILi8EEESI_EEENS5_IJSI_SC_EEEEEEEvNS4_8identityENS4_23SM90_TMA_LOAD_MULTICASTES18_vS19_EENS_8epilogue10collective6detail29Sm90TmaWarpSpecializedAdapterINS1D_15DefaultEpilogueIaSK_SK_NS1C_6thread17LinearCombinationIaLi1EiiLNS1H_9ScaleType4KindE0ELNS_15FloatRoundStyleE2EaEENS1_15EpilogueDefaultEEEEEvvEEEEvNT_6ParamsE)
        /*0020*/ 	.word	0x00000000
.L_19:


//--------------------- .nv.compat                --------------------------
	.section	.nv.compat,"",@"SHT_CUDA_COMPAT_INFO"
	.align	4
        /*0000*/ 	.byte	0x02, 0x09, 0x01, 0x00, 0x02, 0x02, 0x04, 0x00, 0x02, 0x05, 0x05, 0x00, 0x03, 0x07, 0x01, 0x01
        /*0010*/ 	.byte	0x02, 0x03, 0x01, 0x00, 0x02, 0x06, 0x01, 0x00, 0x04, 0x0b, 0x08, 0x00, 0x00, 0x00, 0x00, 0x00
        /*0020*/ 	.byte	0x00, 0x00, 0x00, 0x00


//--------------------- .nv.info._ZN7cutlass13device_kernelINS_4gemm6kernel13GemmUniversalIN4cute5tupleIJiiiiEEENS1_10collective13CollectiveMmaINS1_34MainloopSm90TmaGmmaWarpSpecializedILi11ENS5_IJNS4_1CILi2EEENSA_ILi1EEESC_EEENS1_35KernelTmaWarpSpecializedCooperativeEEENS5_IJNSA_ILi512EEENSA_ILi96EEENSA_ILi32EEEEEEaNS5_IJlSC_lEEEaSK_NS4_8TiledMMAINS4_8MMA_AtomIJNS4_4SM904GMMA26MMA_64x96x32_S32S8S8_SS_TNEEEENS4_6LayoutISD_NS5_IJSC_NSA_ILi0EEESS_EEEEENS5_IJNS4_10UnderscoreESV_SV_EEEEENS4_13SM90_TMA_LOADENS4_14ComposedLayoutINS4_7SwizzleILi1ELi4ELi3EEENS4_18smem_ptr_flag_bitsILi8EEENSR_INS5_IJNSA_ILi8EEESI_EEENS5_IJSI_SC_EEEEEEEvNS4_8identityENS4_23SM90_TMA_LOAD_MULTICASTES18_vS19_EENS_8epilogue10collective6detail29Sm90TmaWarpSpecializedAdapterINS1D_15DefaultEpilogueIaSK_SK_NS1C_6thread17LinearCombinationIaLi1EiiLNS1H_9ScaleType4KindE0ELNS_15FloatRoundStyleE2EaEENS1_15EpilogueDefaultEEEEEvvEEEEvNT_6ParamsE --------------------------
	.section	.nv.info._ZN7cutlass13device_kernelINS_4gemm6kernel13GemmUniversalIN4cute5tupleIJiiiiEEENS1_10collective13CollectiveMmaINS1_34MainloopSm90TmaGmmaWarpSpecializedILi11ENS5_IJNS4_1CILi2EEENSA_ILi1EEESC_EEENS1_35KernelTmaWarpSpecializedCooperativeEEENS5_IJNSA_ILi512EEENSA_ILi96EEENSA_ILi32EEEEEEaNS5_IJlSC_lEEEaSK_NS4_8TiledMMAINS4_8MMA_AtomIJNS4_4SM904GMMA26MMA_64x96x32_S32S8S8_SS_TNEEEENS4_6LayoutISD_NS5_IJSC_NSA_ILi0EEESS_EEEEENS5_IJNS4_10UnderscoreESV_SV_EEEEENS4_13SM90_TMA_LOADENS4_14ComposedLayoutINS4_7SwizzleILi1ELi4ELi3EEENS4_18smem_ptr_flag_bitsILi8EEENSR_INS5_IJNSA_ILi8EEESI_EEENS5_IJSI_SC_EEEEEEEvNS4_8identityENS4_23SM90_TMA_LOAD_MULTICASTES18_vS19_EENS_8epilogue10collective6detail29Sm90TmaWarpSpecializedAdapterINS1D_15DefaultEpilogueIaSK_SK_NS1C_6thread17LinearCombinationIaLi1EiiLNS1H_9ScaleType4KindE0ELNS_15FloatRoundStyleE2EaEENS1_15EpilogueDefaultEEEEEvvEEEEvNT_6ParamsE,"",@"SHT_CUDA_INFO"
	.sectionflags	@""
	.align	4


	//----- nvinfo : EIATTR_CUDA_API_VERSION
	.align		4
        /*0000*/ 	.byte	0x04, 0x37
        /*0002*/ 	.short	(.L_21 - .L_20)
.L_20:
        /*0004*/ 	.word	0x00000082


	//----- nvinfo : EIATTR_KPARAM_INFO
	.align		4
.L_21:
        /*0008*/ 	.byte	0x04, 0x17
        /*000a*/ 	.short	(.L_23 - .L_22)
.L_22:
        /*000c*/ 	.word	0x00000000
        /*0010*/ 	.short	0x0000
        /*0012*/ 	.short	0x0070
        /*0014*/ 	.byte	0x00, 0xf0, 0x01, 0x10


	//----- nvinfo : EIATTR_SPARSE_MMA_MASK
	.align		4
.L_23:
        /*0018*/ 	.byte	0x03, 0x50
        /*001a*/ 	.short	0x0000


	//----- nvinfo : EIATTR_MAXREG_COUNT
	.align		4
        /*001c*/ 	.byte	0x03, 0x1b
        /*001e*/ 	.short	0x00a8


	//----- nvinfo : EIATTR_NUM_BARRIERS
	.align		4
        /*0020*/ 	.byte	0x02, 0x4c
        /*0022*/ 	.byte	0x01
	.zero		1


	//----- nvinfo : EIATTR_EXTERNS
	.align		4
        /*0024*/ 	.byte	0x04, 0x0f
        /*0026*/ 	.short	(.L_25 - .L_24)


	//   ....[0]....
	.align		4
.L_24:
        /*0028*/ 	.word	index@(__assertfail)


	//----- nvinfo : EIATTR_MERCURY_ISA_VERSION
	.align		4
.L_25:
        /*002c*/ 	.byte	0x03, 0x5f
        /*002e*/ 	.short	0x0101


	//----- nvinfo : EIATTR_INT_WARP_WIDE_INSTR_OFFSETS
	.align		4
        /*0030*/ 	.byte	0x04, 0x31
        /*0032*/ 	.short	(.L_27 - .L_26)


	//   ....[0]....
.L_26:
        /*0034*/ 	.word	0x00000660


	//   ....[1]....
        /*0038*/ 	.word	0x00000680


	//   ....[2]....
        /*003c*/ 	.word	0x00000810


	//----- nvinfo : EIATTR_COOP_GROUP_MASK_REGIDS
	.align		4
.L_27:
        /*0040*/ 	.byte	0x04, 0x29
        /*0042*/ 	.short	(.L_29 - .L_28)


	//   ....[0]....
.L_28:
        /*0044*/ 	.word	0xffffffff


	//   ....[1]....
        /*0048*/ 	.word	0xffffffff


	//   ....[2]....
        /*004c*/ 	.word	0xffffffff


	//   ....[3]....
        /*0050*/ 	.word	0xffffffff


	//   ....[4]....
        /*0054*/ 	.word	0xffffffff


	//   ....[5]....
        /*0058*/ 	.word	0xffffffff


	//----- nvinfo : EIATTR_COOP_GROUP_INSTR_OFFSETS
	.align		4
.L_29:
        /*005c*/ 	.byte	0x04, 0x28
        /*005e*/ 	.short	(.L_31 - .L_30)


	//   ....[0]....
.L_30:
        /*0060*/ 	.word	0x00000060


	//   ....[1]....
        /*0064*/ 	.word	0x00000070


	//   ....[2]....
        /*0068*/ 	.word	0x00000190


	//   ....[3]....
        /*006c*/ 	.word	0x000004d0


	//   ....[4]....
        /*0070*/ 	.word	0x00000940


	//   ....[5]....
        /*0074*/ 	.word	0x000014f0


	//----- nvinfo : EIATTR_REG_RECONFIG
	.align		4
.L_31:
        /*0078*/ 	.byte	0x01, 0x54
	.zero		2


	//----- nvinfo : EIATTR_SYSCALL_OFFSETS
	.align		4
        /*007c*/ 	.byte	0x04, 0x46
        /*007e*/ 	.short	(.L_33 - .L_32)


	//   ....[0]....
.L_32:
        /*0080*/ 	.word	0x000016b0


	//----- nvinfo : EIATTR_MBARRIER_INSTR_OFFSETS
	.align		4
.L_33:
        /*0084*/ 	.byte	0x04, 0x39
        /*0086*/ 	.short	(.L_35 - .L_34)


	//   ....[0]....
.L_34:
        /*0088*/ 	.word	0x00000330
        /*008c*/ 	.word	0x000000ff
        /*0090*/ 	.word	0x00000000
        /*0094*/ 	.short	0x0100
        /*0096*/ 	.byte	0x08
	.zero		1


	//   ....[1]....
        /*0098*/ 	.word	0x00000340
        /*009c*/ 	.word	0x000000ff
        /*00a0*/ 	.word	0x00000058
        /*00a4*/ 	.short	0x0100
        /*00a6*/ 	.byte	0x08
	.zero		1


	//   ....[2]....
        /*00a8*/ 	.word	0x00000350
        /*00ac*/ 	.word	0x000000ff
        /*00b0*/ 	.word	0x00000008
        /*00b4*/ 	.short	0x0100
        /*00b6*/ 	.byte	0x08
	.zero		1


	//   ....[3]....
        /*00b8*/ 	.word	0x00000360
        /*00bc*/ 	.word	0x000000ff
        /*00c0*/ 	.word	0x00000060
        /*00c4*/ 	.short	0x0100
        /*00c6*/ 	.byte	0x08
	.zero		1


	//   ....[4]....
        /*00c8*/ 	.word	0x00000370
        /*00cc*/ 	.word	0x000000ff
        /*00d0*/ 	.word	0x00000010
        /*00d4*/ 	.short	0x0100
        /*00d6*/ 	.byte	0x08
	.zero		1


	//   ....[5]....
        /*00d8*/ 	.word	0x00000380
        /*00dc*/ 	.word	0x000000ff
        /*00e0*/ 	.word	0x00000068
        /*00e4*/ 	.short	0x0100
        /*00e6*/ 	.byte	0x08
	.zero		1


	//   ....[6]....
        /*00e8*/ 	.word	0x00000390
        /*00ec*/ 	.word	0x000000ff
        /*00f0*/ 	.word	0x00000018
        /*00f4*/ 	.short	0x0100
        /*00f6*/ 	.byte	0x08
	.zero		1


	//   ....[7]....
        /*00f8*/ 	.word	0x000003a0
        /*00fc*/ 	.word	0x000000ff
        /*0100*/ 	.word	0x00000070
        /*0104*/ 	.short	0x0100
        /*0106*/ 	.byte	0x08
	.zero		1


	//   ....[8]....
        /*0108*/ 	.word	0x000003b0
        /*010c*/ 	.word	0x000000ff
        /*0110*/ 	.word	0x00000020
        /*0114*/ 	.short	0x0100
        /*0116*/ 	.byte	0x08
	.zero		1


	//   ....[9]....
        /*0118*/ 	.word	0x000003c0
        /*011c*/ 	.word	0x000000ff
        /*0120*/ 	.word	0x00000078
        /*0124*/ 	.short	0x0100
        /*0126*/ 	.byte	0x08
	.zero		1


	//   ....[10]....
        /*0128*/ 	.word	0x000003d0
        /*012c*/ 	.word	0x000000ff
        /*0130*/ 	.word	0x00000028
        /*0134*/ 	.short	0x0100
        /*0136*/ 	.byte	0x08
	.zero		1


	//   ....[11]....
        /*0138*/ 	.word	0x000003e0
        /*013c*/ 	.word	0x000000ff
        /*0140*/ 	.word	0x00000080
        /*0144*/ 	.short	0x0100
        /*0146*/ 	.byte	0x08
	.zero		1


	//   ....[12]....
        /*0148*/ 	.word	0x000003f0
        /*014c*/ 	.word	0x000000ff
        /*0150*/ 	.word	0x00000030
        /*0154*/ 	.short	0x0100
        /*0156*/ 	.byte	0x08
	.zero		1


	//   ....[13]....
        /*0158*/ 	.word	0x00000400
        /*015c*/ 	.word	0x000000ff
        /*0160*/ 	.word	0x00000088
        /*0164*/ 	.short	0x0100
        /*0166*/ 	.byte	0x08
	.zero		1


	//   ....[14]....
        /*0168*/ 	.word	0x00000410
        /*016c*/ 	.word	0x000000ff
        /*0170*/ 	.word	0x00000038
        /*0174*/ 	.short	0x0100
        /*0176*/ 	.byte	0x08
	.zero		1


	//   ....[15]....
        /*0178*/ 	.word	0x00000420
        /*017c*/ 	.word	0x000000ff
        /*0180*/ 	.word	0x00000090
        /*0184*/ 	.short	0x0100
        /*0186*/ 	.byte	0x08
	.zero		1


	//   ....[16]....
        /*0188*/ 	.word	0x00000430
        /*018c*/ 	.word	0x000000ff
        /*0190*/ 	.word	0x00000040
        /*0194*/ 	.short	0x0100
        /*0196*/ 	.byte	0x08
	.zero		1


	//   ....[17]....
        /*0198*/ 	.word	0x00000440
        /*019c*/ 	.word	0x000000ff
        /*01a0*/ 	.word	0x00000098
        /*01a4*/ 	.short	0x0100
        /*01a6*/ 	.byte	0x08
	.zero		1


	//   ....[18]....
        /*01a8*/ 	.word	0x00000450
        /*01ac*/ 	.word	0x000000ff
        /*01b0*/ 	.word	0x00000048
        /*01b4*/ 	.short	0x0100
        /*01b6*/ 	.byte	0x08
	.zero		1


	//   ....[19]....
        /*01b8*/ 	.word	0x00000460
        /*01bc*/ 	.word	0x000000ff
        /*01c0*/ 	.word	0x000000a0
        /*01c4*/ 	.short	0x0100
        /*01c6*/ 	.byte	0x08
	.zero		1


	//   ....[20]....
        /*01c8*/ 	.word	0x00000470
        /*01cc*/ 	.word	0x000000ff
        /*01d0*/ 	.word	0x00000050
        /*01d4*/ 	.short	0x0100
        /*01d6*/ 	.byte	0x08
	.zero		1


	//   ....[21]....
        /*01d8*/ 	.word	0x00000480
        /*01dc*/ 	.word	0x000000ff
        /*01e0*/ 	.word	0x000000a8
        /*01e4*/ 	.short	0x0100
        /*01e6*/ 	.byte	0x08
	.zero		1


	//   ....[22]....
        /*01e8*/ 	.word	0x00000850
        /*01ec*/ 	.word	0x000000ff
        /*01f0*/ 	.word	0x000000c0
        /*01f4*/ 	.short	0x0100
        /*01f6*/ 	.byte	0x06
	.zero		1


	//   ....[23]....
        /*01f8*/ 	.word	0x000008b0
        /*01fc*/ 	.word	0x000000ff
        /*0200*/ 	.word	0x000000c8
        /*0204*/ 	.short	0x0100
        /*0206*/ 	.byte	0x06
	.zero		1


	//   ....[24]....
        /*0208*/ 	.word	0x00001790
        /*020c*/ 	.word	0x00000003
        /*0210*/ 	.word	0x00000000
        /*0214*/ 	.short	0x010a
        /*0216*/ 	.byte	0x3f
	.zero		1


	//   ....[25]....
        /*0218*/ 	.word	0x000017d0
        /*021c*/ 	.word	0x00000003
        /*0220*/ 	.word	0x00000000
        /*0224*/ 	.short	0x010a
        /*0226*/ 	.byte	0x3f
	.zero		1


	//   ....[26]....
        /*0228*/ 	.word	0x00001b30
        /*022c*/ 	.word	0x00000005
        /*0230*/ 	.word	0x00000000
        /*0234*/ 	.short	0x010a
        /*0236*/ 	.byte	0x3f
	.zero		1


	//   ....[27]....
        /*0238*/ 	.word	0x00001b70
        /*023c*/ 	.word	0x00000005
        /*0240*/ 	.word	0x00000000
        /*0244*/ 	.short	0x010a
        /*0246*/ 	.byte	0x3f
	.zero		1


	//   ....[28]....
        /*0248*/ 	.word	0x00001d70
        /*024c*/ 	.word	0x00000004
        /*0250*/ 	.word	0x00000000
        /*0254*/ 	.short	0x0101
        /*0256*/ 	.byte	0x3f
	.zero		1


	//   ....[29]....
        /*0258*/ 	.word	0x00001f80
        /*025c*/ 	.word	0x00000000
        /*0260*/ 	.word	0x00000000
        /*0264*/ 	.short	0x0101
        /*0266*/ 	.byte	0x3f
	.zero		1


	//   ....[30]....
        /*0268*/ 	.word	0x0000edf0
        /*026c*/ 	.word	0x0000000f
        /*0270*/ 	.word	0x00000058
        /*0274*/ 	.short	0x010a
        /*0276*/ 	.byte	0x3f
	.zero		1


	//   ....[31]....
        /*0278*/ 	.word	0x0000f180
        /*027c*/ 	.word	0x00000006
        /*0280*/ 	.word	0x000000c8
        /*0284*/ 	.short	0x0101
        /*0286*/ 	.byte	0x3f
	.zero		1


	//   ....[32]....
        /*0288*/ 	.word	0x0000f920
        /*028c*/ 	.word	0x00000007
        /*0290*/ 	.word	0x00000000
        /*0294*/ 	.short	0x010a
        /*0296*/ 	.byte	0x3f
	.zero		1


	//   ....[33]....
        /*0298*/ 	.word	0x0000f9a0
        /*029c*/ 	.word	0x00000009
        /*02a0*/ 	.word	0x00000000
        /*02a4*/ 	.short	0x010a
        /*02a6*/ 	.byte	0x3f
	.zero		1


	//   ....[34]....
        /*02a8*/ 	.word	0x0000fa30
        /*02ac*/ 	.word	0x00000006
        /*02b0*/ 	.word	0x00000000
        /*02b4*/ 	.short	0x010a
        /*02b6*/ 	.byte	0x3f
	.zero		1


	//   ....[35]....
        /*02b8*/ 	.word	0x0000fac0
        /*02bc*/ 	.word	0x00000009
        /*02c0*/ 	.word	0x00000000
        /*02c4*/ 	.short	0x010a
        /*02c6*/ 	.byte	0x3f
	.zero		1


	//   ....[36]....
        /*02c8*/ 	.word	0x0000fb50
        /*02cc*/ 	.word	0x00000006
        /*02d0*/ 	.word	0x00000000
        /*02d4*/ 	.short	0x010a
        /*02d6*/ 	.byte	0x3f
	.zero		1


	//   ....[37]....
        /*02d8*/ 	.word	0x0000fbe0
        /*02dc*/ 	.word	0x00000009
        /*02e0*/ 	.word	0x00000000
        /*02e4*/ 	.short	0x010a
        /*02e6*/ 	.byte	0x3f
	.zero		1


	//   ....[38]....
        /*02e8*/ 	.word	0x0000fc70
        /*02ec*/ 	.word	0x00000006
        /*02f0*/ 	.word	0x00000000
        /*02f4*/ 	.short	0x010a
        /*02f6*/ 	.byte	0x3f
	.zero		1


	//   ....[39]....
        /*02f8*/ 	.word	0x0000fd00
        /*02fc*/ 	.word	0x00000009
        /*0300*/ 	.word	0x00000000
        /*0304*/ 	.short	0x010a
        /*0306*/ 	.byte	0x3f
	.zero		1


	//   ....[40]....
        /*0308*/ 	.word	0x0000fd90
        /*030c*/ 	.word	0x00000006
        /*0310*/ 	.word	0x00000000
        /*0314*/ 	.short	0x010a
        /*0316*/ 	.byte	0x3f
	.zero		1


	//   ....[41]....
        /*0318*/ 	.word	0x0000fe20
        /*031c*/ 	.word	0x00000009
        /*0320*/ 	.word	0x00000000
        /*0324*/ 	.short	0x010a
        /*0326*/ 	.byte	0x3f
	.zero		1


	//   ....[42]....
        /*0328*/ 	.word	0x0000feb0
        /*032c*/ 	.word	0x00000003
        /*0330*/ 	.word	0x00000000
        /*0334*/ 	.short	0x010a
        /*0336*/ 	.byte	0x3f
	.zero		1


	//   ....[43]....
        /*0338*/ 	.word	0x0000ff10
        /*033c*/ 	.word	0x00000003
        /*0340*/ 	.word	0x00000000
        /*0344*/ 	.short	0x010a
        /*0346*/ 	.byte	0x3f
	.zero		1


	//   ....[44]....
        /*0348*/ 	.word	0x0000ff60
        /*034c*/ 	.word	0x00000005
        /*0350*/ 	.word	0x00000000
        /*0354*/ 	.short	0x010a
        /*0356*/ 	.byte	0x3f
	.zero		1


	//   ....[45]....
        /*0358*/ 	.word	0x00010030
        /*035c*/ 	.word	0x0000000f
        /*0360*/ 	.word	0x00000058
        /*0364*/ 	.short	0x010a
        /*0366*/ 	.byte	0x3f
	.zero		1


	//   ....[46]....
        /*0368*/ 	.word	0x00010100
        /*036c*/ 	.word	0x00000007
        /*0370*/ 	.word	0x00000000
        /*0374*/ 	.short	0x010a
        /*0376*/ 	.byte	0x3f
	.zero		1


	//   ....[47]....
        /*0378*/ 	.word	0x00010150
        /*037c*/ 	.word	0x00000009
        /*0380*/ 	.word	0x00000000
        /*0384*/ 	.short	0x010a
        /*0386*/ 	.byte	0x3f
	.zero		1


	//   ....[48]....
        /*0388*/ 	.word	0x000101a0
        /*038c*/ 	.word	0x00000006
        /*0390*/ 	.word	0x00000000
        /*0394*/ 	.short	0x010a
        /*0396*/ 	.byte	0x3f
	.zero		1


	//   ....[49]....
        /*0398*/ 	.word	0x000101f0
        /*039c*/ 	.word	0x00000009
        /*03a0*/ 	.word	0x00000000
        /*03a4*/ 	.short	0x010a
        /*03a6*/ 	.byte	0x3f
	.zero		1


	//   ....[50]....
        /*03a8*/ 	.word	0x00010240
        /*03ac*/ 	.word	0x00000006
        /*03b0*/ 	.word	0x00000000
        /*03b4*/ 	.short	0x010a
        /*03b6*/ 	.byte	0x3f
	.zero		1


	//   ....[51]....
        /*03b8*/ 	.word	0x00010290
        /*03bc*/ 	.word	0x00000009
        /*03c0*/ 	.word	0x00000000
        /*03c4*/ 	.short	0x010a
        /*03c6*/ 	.byte	0x3f
	.zero		1


	//   ....[52]....
        /*03c8*/ 	.word	0x000102e0
        /*03cc*/ 	.word	0x00000006
        /*03d0*/ 	.word	0x00000000
        /*03d4*/ 	.short	0x010a
        /*03d6*/ 	.byte	0x3f
	.zero		1


	//   ....[53]....
        /*03d8*/ 	.word	0x00010330
        /*03dc*/ 	.word	0x00000009
        /*03e0*/ 	.word	0x00000000
        /*03e4*/ 	.short	0x010a
        /*03e6*/ 	.byte	0x3f
	.zero		1


	//   ....[54]....
        /*03e8*/ 	.word	0x00010380
        /*03ec*/ 	.word	0x00000006
        /*03f0*/ 	.word	0x00000000
        /*03f4*/ 	.short	0x010a
        /*03f6*/ 	.byte	0x3f
	.zero		1


	//   ....[55]....
        /*03f8*/ 	.word	0x000103d0
        /*03fc*/ 	.word	0x00000009
        /*0400*/ 	.word	0x00000000
        /*0404*/ 	.short	0x010a
        /*0406*/ 	.byte	0x3f
	.zero		1


	//----- nvinfo : EIATTR_NUM_MBARRIERS
	.align		4
.L_35:
        /*0408*/ 	.byte	0x03, 0x38
        /*040a*/ 	.short	0x0018


	//----- nvinfo : EIATTR_EXIT_INSTR_OFFSETS
	.align		4
        /*040c*/ 	.byte	0x04, 0x1c
        /*040e*/ 	.short	(.L_37 - .L_36)


	//   ....[0]....
.L_36:
        /*0410*/ 	.word	0x00000b70


	//   ....[1]....
        /*0414*/ 	.word	0x00001400


	//   ....[2]....
        /*0418*/ 	.word	0x0000e460


	//   ....[3]....
        /*041c*/ 	.word	0x0000ea60


	//   ....[4]....
        /*0420*/ 	.word	0x0000ff00


	//----- nvinfo : EIATTR_MAX_THREADS
	.align		4
.L_37:
        /*0424*/ 	.byte	0x04, 0x05
        /*0426*/ 	.short	(.L_39 - .L_38)
.L_38:
        /*0428*/ 	.word	0x00000180
        /*042c*/ 	.word	0x00000001
        /*0430*/ 	.word	0x00000001


	//----- nvinfo : EIATTR_CRS_STACK_SIZE
	.align		4
.L_39:
        /*0434*/ 	.byte	0x04, 0x1e
        /*0436*/ 	.short	(.L_41 - .L_40)
.L_40:
        /*0438*/ 	.word	0x00000000


	//----- nvinfo : EIATTR_CBANK_PARAM_SIZE
	.align		4
.L_41:
        /*043c*/ 	.byte	0x03, 0x19
        /*043e*/ 	.short	0x0470


	//----- nvinfo : EIATTR_PARAM_CBANK
	.align		4
        /*0440*/ 	.byte	0x04, 0x0a
        /*0442*/ 	.short	(.L_43 - .L_42)
	.align		4
.L_42:
        /*0444*/ 	.word	index@(.nv.constant0._ZN7cutlass13device_kernelINS_4gemm6kernel13GemmUniversalIN4cute5tupleIJiiiiEEENS1_10collective13CollectiveMmaINS1_34MainloopSm90TmaGmmaWarpSpecializedILi11ENS5_IJNS4_1CILi2EEENSA_ILi1EEESC_EEENS1_35KernelTmaWarpSpecializedCooperativeEEENS5_IJNSA_ILi512EEENSA_ILi96EEENSA_ILi32EEEEEEaNS5_IJlSC_lEEEaSK_NS4_8TiledMMAINS4_8MMA_AtomIJNS4_4SM904GMMA26MMA_64x96x32_S32S8S8_SS_TNEEEENS4_6LayoutISD_NS5_IJSC_NSA_ILi0EEESS_EEEEENS5_IJNS4_10UnderscoreESV_SV_EEEEENS4_13SM90_TMA_LOADENS4_14ComposedLayoutINS4_7SwizzleILi1ELi4ELi3EEENS4_18smem_ptr_flag_bitsILi8EEENSR_INS5_IJNSA_ILi8EEESI_EEENS5_IJSI_SC_EEEEEEEvNS4_8identityENS4_23SM90_TMA_LOAD_MULTICASTES18_vS19_EENS_8epilogue10collective6detail29Sm90TmaWarpSpecializedAdapterINS1D_15DefaultEpilogueIaSK_SK_NS1C_6thread17LinearCombinationIaLi1EiiLNS1H_9ScaleType4KindE0ELNS_15FloatRoundStyleE2EaEENS1_15EpilogueDefaultEEEEEvvEEEEvNT_6ParamsE)
        /*0448*/ 	.short	0x0210
        /*044a*/ 	.short	0x0470


	//----- nvinfo : EIATTR_SW_WAR
	.align		4
.L_43:
        /*044c*/ 	.byte	0x04, 0x36
        /*044e*/ 	.short	(.L_45 - .L_44)
.L_44:
        /*0450*/ 	.word	0x00000008
.L_45:


//--------------------- .nv.callgraph             --------------------------
	.section	.nv.callgraph,"",@"SHT_CUDA_CALLGRAPH"
	.align	4
	.sectionentsize	8
	.align		4
        /*0000*/ 	.word	0x00000000
	.align		4
        /*0004*/ 	.word	0xffffffff
	.align		4
        /*0008*/ 	.word	index@(_ZN7cutlass13device_kernelINS_4gemm6kernel13GemmUniversalIN4cute5tupleIJiiiiEEENS1_10collective13CollectiveMmaINS1_34MainloopSm90TmaGmmaWarpSpecializedILi11ENS5_IJNS4_1CILi2EEENSA_ILi1EEESC_EEENS1_35KernelTmaWarpSpecializedCooperativeEEENS5_IJNSA_ILi512EEENSA_ILi96EEENSA_ILi32EEEEEEaNS5_IJlSC_lEEEaSK_NS4_8TiledMMAINS4_8MMA_AtomIJNS4_4SM904GMMA26MMA_64x96x32_S32S8S8_SS_TNEEEENS4_6LayoutISD_NS5_IJSC_NSA_ILi0EEESS_EEEEENS5_IJNS4_10UnderscoreESV_SV_EEEEENS4_13SM90_TMA_LOADENS4_14ComposedLayoutINS4_7SwizzleILi1ELi4ELi3EEENS4_18smem_ptr_flag_bitsILi8EEENSR_INS5_IJNSA_ILi8EEESI_EEENS5_IJSI_SC_EEEEEEEvNS4_8identityENS4_23SM90_TMA_LOAD_MULTICASTES18_vS19_EENS_8epilogue10collective6detail29Sm90TmaWarpSpecializedAdapterINS1D_15DefaultEpilogueIaSK_SK_NS1C_6thread17LinearCombinationIaLi1EiiLNS1H_9ScaleType4KindE0ELNS_15FloatRoundStyleE2EaEENS1_15EpilogueDefaultEEEEEvvEEEEvNT_6ParamsE)
	.align		4
        /*000c*/ 	.word	index@(__assertfail)
	.align		4
        /*0010*/ 	.word	0x00000000
	.align		4
        /*0014*/ 	.word	0xfffffffe
	.align		4
        /*0018*/ 	.word	0x00000000
	.align		4
        /*001c*/ 	.word	0xfffffffd
	.align		4
        /*0020*/ 	.word	0x00000000
	.align		4
        /*0024*/ 	.word	0xfffffffc


//--------------------- .nv.constant4             --------------------------
	.section	.nv.constant4,"a",@progbits
	.align	8
	.align		8
.nv.constant4:
        /*0000*/ 	.dword	__assertfail
	.align		8
        /*0008*/ 	.dword	__unnamed_1
	.align		8
        /*0010*/ 	.dword	_ZN39_INTERNAL_66e34da9_4_k_cu_425d742b_54594cuda3std3__45__cpo5beginE
	.align		8
        /*0018*/ 	.dword	_ZN39_INTERNAL_66e34da9_4_k_cu_425d742b_54594cuda3std3__45__cpo3endE
	.align		8
        /*0020*/ 	.dword	_ZN39_INTERNAL_66e34da9_4_k_cu_425d742b_54594cuda3std3__45__cpo6cbeginE
	.align		8
        /*0028*/ 	.dword	_ZN39_INTERNAL_66e34da9_4_k_cu_425d742b_54594cuda3std3__45__cpo4cendE
	.align		8
        /*0030*/ 	.dword	_ZN39_INTERNAL_66e34da9_4_k_cu_425d742b_54594cuda3std3__441_GLOBAL__N__66e34da9_4_k_cu_425d742b_54596ignoreE
	.align		8
        /*0038*/ 	.dword	_ZN39_INTERNAL_66e34da9_4_k_cu_425d742b_54594cuda3std3__419piecewise_constructE
	.align		8
        /*0040*/ 	.dword	_ZN39_INTERNAL_66e34da9_4_k_cu_425d742b_54594cuda3std3__48in_placeE
	.align		8
        /*0048*/ 	.dword	_ZN39_INTERNAL_66e34da9_4_k_cu_425d742b_54594cuda3std6ranges3__45__cpo4swapE
	.align		8
        /*0050*/ 	.dword	_ZN39_INTERNAL_66e34da9_4_k_cu_425d742b_54594cuda3std6ranges3__45__cpo9iter_moveE
	.align		8
        /*0058*/ 	.dword	_ZN39_INTERNAL_66e34da9_4_k_cu_425d742b_54594cute7productE
	.align		8
        /*0060*/ 	.dword	_ZN39_INTERNAL_66e34da9_4_k_cu_425d742b_54594cute1_E
	.align		8
        /*0068*/ 	.dword	$str$22
	.align		8
        /*0070*/ 	.dword	$str$23


//--------------------- .text._ZN7cutlass13device_kernelINS_4gemm6kernel13GemmUniversalIN4cute5tupleIJiiiiEEENS1_10collective13CollectiveMmaINS1_34MainloopSm90TmaGmmaWarpSpecializedILi11ENS5_IJNS4_1CILi2EEENSA_ILi1EEESC_EEENS1_35KernelTmaWarpSpecializedCooperativeEEENS5_IJNSA_ILi512EEENSA_ILi96EEENSA_ILi32EEEEEEaNS5_IJlSC_lEEEaSK_NS4_8TiledMMAINS4_8MMA_AtomIJNS4_4SM904GMMA26MMA_64x96x32_S32S8S8_SS_TNEEEENS4_6LayoutISD_NS5_IJSC_NSA_ILi0EEESS_EEEEENS5_IJNS4_10UnderscoreESV_SV_EEEEENS4_13SM90_TMA_LOADENS4_14ComposedLayoutINS4_7SwizzleILi1ELi4ELi3EEENS4_18smem_ptr_flag_bitsILi8EEENSR_INS5_IJNSA_ILi8EEESI_EEENS5_IJSI_SC_EEEEEEEvNS4_8identityENS4_23SM90_TMA_LOAD_MULTICASTES18_vS19_EENS_8epilogue10collective6detail29Sm90TmaWarpSpecializedAdapterINS1D_15DefaultEpilogueIaSK_SK_NS1C_6thread17LinearCombinationIaLi1EiiLNS1H_9ScaleType4KindE0ELNS_15FloatRoundStyleE2EaEENS1_15EpilogueDefaultEEEEEvvEEEEvNT_6ParamsE --------------------------
	.section	.text._ZN7cutlass13device_kernelINS_4gemm6kernel13GemmUniversalIN4cute5tupleIJiiiiEEENS1_10collective13CollectiveMmaINS1_34MainloopSm90TmaGmmaWarpSpecializedILi11ENS5_IJNS4_1CILi2EEENSA_ILi1EEESC_EEENS1_35KernelTmaWarpSpecializedCooperativeEEENS5_IJNSA_ILi512EEENSA_ILi96EEENSA_ILi32EEEEEEaNS5_IJlSC_lEEEaSK_NS4_8TiledMMAINS4_8MMA_AtomIJNS4_4SM904GMMA26MMA_64x96x32_S32S8S8_SS_TNEEEENS4_6LayoutISD_NS5_IJSC_NSA_ILi0EEESS_EEEEENS5_IJNS4_10UnderscoreESV_SV_EEEEENS4_13SM90_TMA_LOADENS4_14ComposedLayoutINS4_7SwizzleILi1ELi4ELi3EEENS4_18smem_ptr_flag_bitsILi8EEENSR_INS5_IJNSA_ILi8EEESI_EEENS5_IJSI_SC_EEEEEEEvNS4_8identityENS4_23SM90_TMA_LOAD_MULTICASTES18_vS19_EENS_8epilogue10collective6detail29Sm90TmaWarpSpecializedAdapterINS1D_15DefaultEpilogueIaSK_SK_NS1C_6thread17LinearCombinationIaLi1EiiLNS1H_9ScaleType4KindE0ELNS_15FloatRoundStyleE2EaEENS1_15EpilogueDefaultEEEEEvvEEEEvNT_6ParamsE,"ax",@progbits
	.align	128
.text._ZN7cutlass13device_kernelINS_4gemm6kernel13GemmUniversalIN4cute5tupleIJiiiiEEENS1_10collective13CollectiveMmaINS1_34MainloopSm90TmaGmmaWarpSpecializedILi11ENS5_IJNS4_1CILi2EEENSA_ILi1EEESC_EEENS1_35KernelTmaWarpSpecializedCooperativeEEENS5_IJNSA_ILi512EEENSA_ILi96EEENSA_ILi32EEEEEEaNS5_IJlSC_lEEEaSK_NS4_8TiledMMAINS4_8MMA_AtomIJNS4_4SM904GMMA26MMA_64x96x32_S32S8S8_SS_TNEEEENS4_6LayoutISD_NS5_IJSC_NSA_ILi0EEESS_EEEEENS5_IJNS4_10UnderscoreESV_SV_EEEEENS4_13SM90_TMA_LOADENS4_14ComposedLayoutINS4_7SwizzleILi1ELi4ELi3EEENS4_18smem_ptr_flag_bitsILi8EEENSR_INS5_IJNSA_ILi8EEESI_EEENS5_IJSI_SC_EEEEEEEvNS4_8identityENS4_23SM90_TMA_LOAD_MULTICASTES18_vS19_EENS_8epilogue10collective6detail29Sm90TmaWarpSpecializedAdapterINS1D_15DefaultEpilogueIaSK_SK_NS1C_6thread17LinearCombinationIaLi1EiiLNS1H_9ScaleType4KindE0ELNS_15FloatRoundStyleE2EaEENS1_15EpilogueDefaultEEEEEvvEEEEvNT_6ParamsE:
        .type           _ZN7cutlass13device_kernelINS_4gemm6kernel13GemmUniversalIN4cute5tupleIJiiiiEEENS1_10collective13CollectiveMmaINS1_34MainloopSm90TmaGmmaWarpSpecializedILi11ENS5_IJNS4_1CILi2EEENSA_ILi1EEESC_EEENS1_35KernelTmaWarpSpecializedCooperativeEEENS5_IJNSA_ILi512EEENSA_ILi96EEENSA_ILi32EEEEEEaNS5_IJlSC_lEEEaSK_NS4_8TiledMMAINS4_8MMA_AtomIJNS4_4SM904GMMA26MMA_64x96x32_S32S8S8_SS_TNEEEENS4_6LayoutISD_NS5_IJSC_NSA_ILi0EEESS_EEEEENS5_IJNS4_10UnderscoreESV_SV_EEEEENS4_13SM90_TMA_LOADENS4_14ComposedLayoutINS4_7SwizzleILi1ELi4ELi3EEENS4_18smem_ptr_flag_bitsILi8EEENSR_INS5_IJNSA_ILi8EEESI_EEENS5_IJSI_SC_EEEEEEEvNS4_8identityENS4_23SM90_TMA_LOAD_MULTICASTES18_vS19_EENS_8epilogue10collective6detail29Sm90TmaWarpSpecializedAdapterINS1D_15DefaultEpilogueIaSK_SK_NS1C_6thread17LinearCombinationIaLi1EiiLNS1H_9ScaleType4KindE0ELNS_15FloatRoundStyleE2EaEENS1_15EpilogueDefaultEEEEEvvEEEEvNT_6ParamsE,@function
        .size           _ZN7cutlass13device_kernelINS_4gemm6kernel13GemmUniversalIN4cute5tupleIJiiiiEEENS1_10collective13CollectiveMmaINS1_34MainloopSm90TmaGmmaWarpSpecializedILi11ENS5_IJNS4_1CILi2EEENSA_ILi1EEESC_EEENS1_35KernelTmaWarpSpecializedCooperativeEEENS5_IJNSA_ILi512EEENSA_ILi96EEENSA_ILi32EEEEEEaNS5_IJlSC_lEEEaSK_NS4_8TiledMMAINS4_8MMA_AtomIJNS4_4SM904GMMA26MMA_64x96x32_S32S8S8_SS_TNEEEENS4_6LayoutISD_NS5_IJSC_NSA_ILi0EEESS_EEEEENS5_IJNS4_10UnderscoreESV_SV_EEEEENS4_13SM90_TMA_LOADENS4_14ComposedLayoutINS4_7SwizzleILi1ELi4ELi3EEENS4_18smem_ptr_flag_bitsILi8EEENSR_INS5_IJNSA_ILi8EEESI_EEENS5_IJSI_SC_EEEEEEEvNS4_8identityENS4_23SM90_TMA_LOAD_MULTICASTES18_vS19_EENS_8epilogue10collective6detail29Sm90TmaWarpSpecializedAdapterINS1D_15DefaultEpilogueIaSK_SK_NS1C_6thread17LinearCombinationIaLi1EiiLNS1H_9ScaleType4KindE0ELNS_15FloatRoundStyleE2EaEENS1_15EpilogueDefaultEEEEEvvEEEEvNT_6ParamsE,(.L_x_472 - _ZN7cutlass13device_kernelINS_4gemm6kernel13GemmUniversalIN4cute5tupleIJiiiiEEENS1_10collective13CollectiveMmaINS1_34MainloopSm90TmaGmmaWarpSpecializedILi11ENS5_IJNS4_1CILi2EEENSA_ILi1EEESC_EEENS1_35KernelTmaWarpSpecializedCooperativeEEENS5_IJNSA_ILi512EEENSA_ILi96EEENSA_ILi32EEEEEEaNS5_IJlSC_lEEEaSK_NS4_8TiledMMAINS4_8MMA_AtomIJNS4_4SM904GMMA26MMA_64x96x32_S32S8S8_SS_TNEEEENS4_6LayoutISD_NS5_IJSC_NSA_ILi0EEESS_EEEEENS5_IJNS4_10UnderscoreESV_SV_EEEEENS4_13SM90_TMA_LOADENS4_14ComposedLayoutINS4_7SwizzleILi1ELi4ELi3EEENS4_18smem_ptr_flag_bitsILi8EEENSR_INS5_IJNSA_ILi8EEESI_EEENS5_IJSI_SC_EEEEEEEvNS4_8identityENS4_23SM90_TMA_LOAD_MULTICASTES18_vS19_EENS_8epilogue10collective6detail29Sm90TmaWarpSpecializedAdapterINS1D_15DefaultEpilogueIaSK_SK_NS1C_6thread17LinearCombinationIaLi1EiiLNS1H_9ScaleType4KindE0ELNS_15FloatRoundStyleE2EaEENS1_15EpilogueDefaultEEEEEvvEEEEvNT_6ParamsE)
        .other          _ZN7cutlass13device_kernelINS_4gemm6kernel13GemmUniversalIN4cute5tupleIJiiiiEEENS1_10collective13CollectiveMmaINS1_34MainloopSm90TmaGmmaWarpSpecializedILi11ENS5_IJNS4_1CILi2EEENSA_ILi1EEESC_EEENS1_35KernelTmaWarpSpecializedCooperativeEEENS5_IJNSA_ILi512EEENSA_ILi96EEENSA_ILi32EEEEEEaNS5_IJlSC_lEEEaSK_NS4_8TiledMMAINS4_8MMA_AtomIJNS4_4SM904GMMA26MMA_64x96x32_S32S8S8_SS_TNEEEENS4_6LayoutISD_NS5_IJSC_NSA_ILi0EEESS_EEEEENS5_IJNS4_10UnderscoreESV_SV_EEEEENS4_13SM90_TMA_LOADENS4_14ComposedLayoutINS4_7SwizzleILi1ELi4ELi3EEENS4_18smem_ptr_flag_bitsILi8EEENSR_INS5_IJNSA_ILi8EEESI_EEENS5_IJSI_SC_EEEEEEEvNS4_8identityENS4_23SM90_TMA_LOAD_MULTICASTES18_vS19_EENS_8epilogue10collective6detail29Sm90TmaWarpSpecializedAdapterINS1D_15DefaultEpilogueIaSK_SK_NS1C_6thread17LinearCombinationIaLi1EiiLNS1H_9ScaleType4KindE0ELNS_15FloatRoundStyleE2EaEENS1_15EpilogueDefaultEEEEEvvEEEEvNT_6ParamsE,@"STO_CUDA_ENTRY STV_DEFAULT"
_ZN7cutlass13device_kernelINS_4gemm6kernel13GemmUniversalIN4cute5tupleIJiiiiEEENS1_10collective13CollectiveMmaINS1_34MainloopSm90TmaGmmaWarpSpecializedILi11ENS5_IJNS4_1CILi2EEENSA_ILi1EEESC_EEENS1_35KernelTmaWarpSpecializedCooperativeEEENS5_IJNSA_ILi512EEENSA_ILi96EEENSA_ILi32EEEEEEaNS5_IJlSC_lEEEaSK_NS4_8TiledMMAINS4_8MMA_AtomIJNS4_4SM904GMMA26MMA_64x96x32_S32S8S8_SS_TNEEEENS4_6LayoutISD_NS5_IJSC_NSA_ILi0EEESS_EEEEENS5_IJNS4_10UnderscoreESV_SV_EEEEENS4_13SM90_TMA_LOADENS4_14ComposedLayoutINS4_7SwizzleILi1ELi4ELi3EEENS4_18smem_ptr_flag_bitsILi8EEENSR_INS5_IJNSA_ILi8EEESI_EEENS5_IJSI_SC_EEEEEEEvNS4_8identityENS4_23SM90_TMA_LOAD_MULTICASTES18_vS19_EENS_8epilogue10collective6detail29Sm90TmaWarpSpecializedAdapterINS1D_15DefaultEpilogueIaSK_SK_NS1C_6thread17LinearCombinationIaLi1EiiLNS1H_9ScaleType4KindE0ELNS_15FloatRoundStyleE2EaEENS1_15EpilogueDefaultEEEEEvvEEEEvNT_6ParamsE:
[----:B------:R-:W0:Y:S01]  /*0000*/  LDC R1, c[0x0][0x28] ;  /* 0x00000a00ff017b82 */ /* 0x000e220000000800 */
[----:B------:R-:W1:Y:S01]  /*0010*/  S2R R2, SR_TID.X ;  /* 0x0000000000027919 */ /* 0x000e620000002100 */
[----:B------:R-:W-:Y:S01]  /*0020*/  ELECT P0, URZ, PT ;  /* 0x00000000003f782f */ /* 0x000fe20003800000 */
[----:B------:R-:W-:Y:S01]  /*0030*/  BSSY B0, `(.L_x_0) ;  /* 0x0000015000007945 */ /* 0x000fe20003800000 */
[--C-:B-1----:R-:W-:Y:S02]  /*0040*/  SHF.R.U32.HI R0, RZ, 0x5, R2.reuse ;  /* 0x00000005ff007819 */ /* 0x102fe40000011602 */
[----:B------:R-:W-:-:S03]  /*0050*/  SHF.R.U32.HI R3, RZ, 0x7, R2 ;  /* 0x00000007ff037819 */ /* 0x000fc60000011602 */
[----:B------:R-:W1:Y:S04]  /*0060*/  SHFL.IDX PT, R4, R0, RZ, 0x1f ;  /* 0x00001fff00047589 */ /* 0x000e6800000e0000 */
[----:B------:R-:W2:Y:S01]  /*0070*/  SHFL.IDX PT, R3, R3, RZ, 0x1f ;  /* 0x00001fff03037589 */ /* 0x000ea200000e0000 */
[----:B-1----:R-:W-:Y:S02]  /*0080*/  R2UR UR9, R4 ;  /* 0x00000000040972ca */ /* 0x002fe400000e0000 */
[----:B--2---:R-:W-:-:S11]  /*0090*/  R2UR UR5, R3 ;  /* 0x00000000030572ca */ /* 0x004fd600000e0000 */
[----:B------:R-:W-:Y:S02]  /*00a0*/  USHF.R.S32.HI UR4, URZ, 0x1f, UR9 ;  /* 0x0000001f3f047899 */ /* 0x000fe40008011409 */
[----:B------:R-:W-:Y:S02]  /*00b0*/  ISETP.NE.OR P0, PT, RZ, UR9, !P0 ;  /* 0x00000009ff007c0c */ /* 0x000fe4000c705670 */
[----:B------:R-:W-:-:S04]  /*00c0*/  ULEA.HI UR4, UR4, UR9, URZ, 0x2 ;  /* 0x0000000904047291 */ /* 0x000fc8000f8f103f */
[----:B------:R-:W-:-:S04]  /*00d0*/  ULOP3.LUT UR4, UR4, 0xfffffffc, URZ, 0xc0, !UPT ;  /* 0xfffffffc04047892 */ /* 0x000fc8000f8ec03f */
[----:B------:R-:W-:-:S03]  /*00e0*/  UIADD3 UR9, UR9, -UR4, URZ ;  /* 0x8000000409097290 */ /* 0x000fc6000fffe03f */
[----:B0-----:R-:W-:Y:S09]  /*00f0*/  @P0 BRA `(.L_x_1) ;  /* 0x0000000000200947 */ /* 0x001ff20003800000 */
[----:B------:R-:W-:Y:S02]  /*0100*/  ULDC.64 UR6, c[0x0][0x198] ;  /* 0x0000660000067ab9 */ /* 0x000fe40000000a00 */
[----:B------:R-:W-:Y:S02]  /*0110*/  UIADD3 UR10, UP0, UR6, 0xf0, URZ ;  /* 0x000000f0060a7890 */ /* 0x000fe4000ff1e03f */
[----:B------:R-:W-:Y:S02]  /*0120*/  UIADD3 UR6, UP1, UR6, 0x1f0, URZ ;  /* 0x000001f006067890 */ /* 0x000fe4000ff3e03f */
[----:B------:R-:W-:Y:S02]  /*0130*/  UIADD3.X UR11, URZ, UR7, URZ, UP0, !UPT ;  /* 0x000000073f0b7290 */ /* 0x000fe400087fe43f */
[----:B------:R-:W-:-:S07]  /*0140*/  UIADD3.X UR7, URZ, UR7, URZ, UP1, !UPT ;  /* 0x000000073f077290 */ /* 0x000fce0008ffe43f */
[----:B------:R0:W-:Y:S02]  /*0150*/  UTMACCTL.PF [UR10] ;  /* 0x000000000a0079b9 */ /* 0x0001e40008040000 */
[----:B------:R0:W-:Y:S02]  /*0160*/  UTMACCTL.PF [UR6] ;  /* 0x00000000060079b9 */ /* 0x0001e40008040000 */
[----:B0-----:R-:W-:Y:S01]  /*0170*/  NOP ;  /* 0x0000000000007918 */ /* 0x001fe20000000000 */
.L_x_1:
[----:B------:R-:W-:Y:S05]  /*0180*/  BSYNC B0 ;  /* 0x0000000000007941 */ /* 0x000fea0003800000 */
.L_x_0:
[----:B------:R-:W0:Y:S01]  /*0190*/  SHFL.IDX PT, R3, R0, RZ, 0x1f ;  /* 0x00001fff00037589 */ /* 0x000e2200000e0000 */
[----:B------:R-:W-:Y:S01]  /*01a0*/  UISETP.NE.AND UP0, UPT, UR9, 0x3, UPT ;  /* 0x000000030900788c */ /* 0x000fe2000bf05270 */
[----:B------:R-:W-:Y:S01]  /*01b0*/  ISETP.NE.AND P1, PT, RZ, UR5, PT ;  /* 0x00000005ff007c0c */ /* 0x000fe2000bf25270 */
[----:B------:R-:W-:Y:S02]  /*01c0*/  UIADD3 UR16, UR5, -0x1, URZ ;  /* 0xffffffff05107890 */ /* 0x000fe4000fffe03f */
[----:B------:R-:W-:Y:S02]  /*01d0*/  UISETP.EQ.OR UP0, UPT, UR9, URZ, !UP0 ;  /* 0x0000003f0900728c */ /* 0x000fe4000c702670 */
[----:B------:R-:W-:Y:S02]  /*01e0*/  UISETP.GE.U32.AND UP1, UPT, UR16, 0x2, UPT ;  /* 0x000000021000788c */ /* 0x000fe4000bf26070 */
[----:B------:R-:W-:-:S04]  /*01f0*/  UISETP.EQ.AND UP0, UPT, UR5, URZ, UP0 ;  /* 0x0000003f0500728c */ /* 0x000fc80008702270 */
[----:B------:R-:W-:-:S04]  /*0200*/  USEL UR40, URZ, 0x1, !UP0 ;  /* 0x000000013f287887 */ /* 0x000fc8000c000000 */
[----:B------:R-:W-:Y:S01]  /*0210*/  USEL UR40, UR40, 0x2, UP1 ;  /* 0x0000000228287887 */ /* 0x000fe20008800000 */
[----:B0-----:R-:W-:-:S13]  /*0220*/  ISETP.NE.AND P0, PT, R3, RZ, PT ;  /* 0x000000ff0300720c */ /* 0x001fda0003f05270 */
[----:B------:R-:W-:Y:S05]  /*0230*/  @P0 BRA `(.L_x_2) ;  /* 0x00000000009c0947 */ /* 0x000fea0003800000 */
[----:B------:R-:W-:Y:S01]  /*0240*/  ELECT P0, URZ, PT ;  /* 0x00000000003f782f */ /* 0x000fe20003800000 */
[----:B------:R-:W-:-:S12]  /*0250*/  BSSY B0, `(.L_x_2) ;  /* 0x0000025000007945 */ /* 0x000fd80003800000 */
[----:B------:R-:W-:Y:S05]  /*0260*/  @!P0 BRA `(.L_x_3) ;  /* 0x00000000008c8947 */ /* 0x000fea0003800000 */
[----:B------:R-:W0:Y:S01]  /*0270*/  S2UR UR8, SR_CgaCtaId ;  /* 0x00000000000879c3 */ /* 0x000e220000008800 */
[----:B------:R-:W-:Y:S01]  /*0280*/  UMOV UR4, 0x400 ;  /* 0x0000040000047882 */ /* 0x000fe20000000000 */
[----:B------:R-:W-:Y:S01]  /*0290*/  UMOV UR5, 0x1 ;  /* 0x0000000100057882 */ /* 0x000fe20000000000 */
[----:B------:R-:W-:Y:S02]  /*02a0*/  UMOV UR6, 0x4 ;  /* 0x0000000400067882 */ /* 0x000fe40000000000 */
[----:B------:R-:W-:-:S04]  /*02b0*/  UIADD3 UR6, -UR6, 0x100000, URZ ;  /* 0x0010000006067890 */ /* 0x000fc8000fffe13f */
[----:B------:R-:W-:Y:S02]  /*02c0*/  USHF.L.U32 UR7, UR6, 0xb, URZ ;  /* 0x0000000b06077899 */ /* 0x000fe4000800063f */
[----:B------:R-:W-:Y:S02]  /*02d0*/  USHF.L.U32 UR6, UR6, 0x1, URZ ;  /* 0x0000000106067899 */ /* 0x000fe4000800063f */
[----:B0-----:R-:W-:Y:S02]  /*02e0*/  ULEA UR8, UR8, UR4, 0x18 ;  /* 0x0000000408087291 */ /* 0x001fe4000f8ec03f */
[----:B------:R-:W-:-:S04]  /*02f0*/  UIADD3 UR4, -UR5, 0x100000, URZ ;  /* 0x0010000005047890 */ /* 0x000fc8000fffe13f */
[----:B------:R-:W-:Y:S02]  /*0300*/  USHF.L.U32 UR5, UR4, 0xb, URZ ;  /* 0x0000000b04057899 */ /* 0x000fe4000800063f */
[----:B------:R-:W-:Y:S01]  /*0310*/  USHF.L.U32 UR4, UR4, 0x1, URZ ;  /* 0x0000000104047899 */ /* 0x000fe2000800063f */
[----:B------:R-:W0:Y:S11]  /*0320*/  FENCE.VIEW.ASYNC.S ;  /* 0x00000000000073c6 */ /* 0x000e360000000000 */
[----:B0-----:R0:W1:Y:S01]  /*0330*/  SYNCS.EXCH.64 URZ, [UR8], UR4 ;  /* 0x00000004083f75b2 */ /* 0x0010620008000100 */
[----:B------:R0:W2:Y:S01]  /*0340*/  SYNCS.EXCH.64 URZ, [UR8+0x58], UR6 ;  /* 0x00005806083f75b2 */ /* 0x0000a20008000100 */
[----:B------:R0:W3:Y:S01]  /*0350*/  SYNCS.EXCH.64 URZ, [UR8+0x8], UR4 ;  /* 0x00000804083f75b2 */ /* 0x0000e20008000100 */
[----:B------:R0:W4:Y:S01]  /*0360*/  SYNCS.EXCH.64 URZ, [UR8+0x60], UR6 ;  /* 0x00006006083f75b2 */ /* 0x0001220008000100 */
[----:B------:R0:W0:Y:S01]  /*0370*/  SYNCS.EXCH.64 URZ, [UR8+0x10], UR4 ;  /* 0x00001004083f75b2 */ /* 0x0000220008000100 */
        /* <DEDUP_REMOVED lines=17> */
[----:B------:R-:W-:Y:S01]  /*0490*/  NOP ;  /* 0x0000000000007918 */ /* 0x000fe20000000000 */
.L_x_3:
[----:B0-----:R-:W-:Y:S05]  /*04a0*/  BSYNC B0 ;  /* 0x0000000000007941 */ /* 0x001fea0003800000 */
.L_x_2:
[----:B------:R-:W0:Y:S01]  /*04b0*/  S2UR UR13, SR_CTAID.X ;  /* 0x00000000000d79c3 */ /* 0x000e220000002500 */
[----:B------:R-:W-:Y:S01]  /*04c0*/  SHF.R.S32.HI R5, RZ, 0x1f, R2 ;  /* 0x0000001fff057819 */ /* 0x000fe20000011402 */
[----:B------:R-:W5:Y:S01]  /*04d0*/  SHFL.IDX PT, R6, R0, RZ, 0x1f ;  /* 0x00001fff00067589 */ /* 0x000f6200000e0000 */
[----:B------:R-:W-:Y:S01]  /*04e0*/  ULDC UR4, c[0x0][0x150] ;  /* 0x0000540000047ab9 */ /* 0x000fe20000000800 */
[----:B------:R-:W-:Y:S02]  /*04f0*/  ELECT P0, URZ, PT ;  /* 0x00000000003f782f */ /* 0x000fe40003800000 */
[----:B------:R-:W-:Y:S01]  /*0500*/  LEA.HI R5, R5, R2, RZ, 0x7 ;  /* 0x0000000205057211 */ /* 0x000fe200078f38ff */
[----:B------:R-:W-:Y:S01]  /*0510*/  ULDC UR5, c[0x0][0x154] ;  /* 0x0000550000057ab9 */ /* 0x000fe20000000800 */
[----:B------:R-:W-:Y:S01]  /*0520*/  ULDC UR8, c[0x0][0x144] ;  /* 0x0000510000087ab9 */ /* 0x000fe20000000800 */
[----:B------:R-:W1:Y:S01]  /*0530*/  S2UR UR10, SR_CTAID.Y ;  /* 0x00000000000a79c3 */ /* 0x000e620000002600 */
[----:B------:R-:W-:Y:S01]  /*0540*/  LOP3.LUT R5, R5, 0xffffff80, RZ, 0xc0, !PT ;  /* 0xffffff8005057812 */ /* 0x000fe200078ec0ff */
[----:B------:R-:W-:Y:S01]  /*0550*/  NOP ;  /* 0x0000000000007918 */ /* 0x000fe20000000000 */
[----:B------:R-:W-:Y:S01]  /*0560*/  NOP ;  /* 0x0000000000007918 */ /* 0x000fe20000000000 */
[----:B------:R-:W-:Y:S01]  /*0570*/  ULDC UR11, c[0x0][0x148] ;  /* 0x00005200000b7ab9 */ /* 0x000fe20000000800 */
[----:B------:R-:W-:-:S02]  /*0580*/  IMAD.MOV.U32 R18, RZ, RZ, 0x1 ;  /* 0x00000001ff127424 */ /* 0x000fc400078e00ff */
[----:B------:R-:W-:-:S05]  /*0590*/  IMAD.IADD R5, R2, 0x1, -R5 ;  /* 0x0000000102057824 */ /* 0x000fca00078e0a05 */
[----:B------:R-:W-:Y:S02]  /*05a0*/  SHF.R.S32.HI R4, RZ, 0x1f, R5 ;  /* 0x0000001fff047819 */ /* 0x000fe40000011405 */
[----:B0-----:R-:W-:Y:S02]  /*05b0*/  I2FP.F32.U32 R7, UR13 ;  /* 0x0000000d00077c45 */ /* 0x001fe40008201000 */
[----:B------:R-:W-:Y:S02]  /*05c0*/  LEA.HI R4, R4, R5, RZ, 0x3 ;  /* 0x0000000504047211 */ /* 0x000fe400078f18ff */
[----:B-----5:R-:W-:Y:S01]  /*05d0*/  ISETP.NE.OR P0, PT, R6, RZ, !P0 ;  /* 0x000000ff0600720c */ /* 0x020fe20004705670 */
[----:B------:R-:W-:Y:S01]  /*05e0*/  FMUL R8, R7, UR4 ;  /* 0x0000000407087c20 */ /* 0x000fe20008400000 */
[--C-:B------:R-:W-:Y:S02]  /*05f0*/  SHF.R.S32.HI R0, RZ, 0x3, R4.reuse ;  /* 0x00000003ff007819 */ /* 0x100fe40000011404 */
[----:B------:R-:W-:-:S02]  /*0600*/  SHF.R.S32.HI R7, RZ, 0x1f, R4 ;  /* 0x0000001fff077819 */ /* 0x000fc40000011404 */
[----:B------:R-:W-:Y:S01]  /*0610*/  SHF.R.S32.HI R4, RZ, 0x1f, R3 ;  /* 0x0000001fff047819 */ /* 0x000fe20000011403 */
[----:B------:R-:W0:Y:S01]  /*0620*/  F2I.U32.TRUNC.NTZ R8, R8 ;  /* 0x0000000800087305 */ /* 0x000e22000020f000 */
[----:B------:R-:W-:Y:S02]  /*0630*/  LEA.HI R7, R7, R0, RZ, 0x2 ;  /* 0x0000000007077211 */ /* 0x000fe400078f10ff */
[----:B------:R-:W-:Y:S02]  /*0640*/  LEA.HI R4, R4, R3, RZ, 0x2 ;  /* 0x0000000304047211 */ /* 0x000fe400078f10ff */
[----:B------:R-:W-:Y:S01]  /*0650*/  LOP3.LUT R7, R7, 0xfffffffc, RZ, 0xc0, !PT ;  /* 0xfffffffc07077812 */ /* 0x000fe200078ec0ff */
[----:B------:R-:W-:Y:S01]  /*0660*/  VOTEU.ALL UP0, P0 ;  /* 0x00000000003f7886 */ /* 0x000fe20000000000 */
[----:B------:R-:W-:Y:S01]  /*0670*/  LOP3.LUT R4, R4, 0x3ffffffc, RZ, 0xc0, !PT ;  /* 0x3ffffffc04047812 */ /* 0x000fe200078ec0ff */
[----:B------:R-:W-:Y:S02]  /*0680*/  VOTEU.ALL UP1, P0 ;  /* 0x00000000003f7886 */ /* 0x000fe40000020000 */
[----:B------:R-:W-:Y:S01]  /*0690*/  IMAD.IADD R7, R0, 0x1, -R7 ;  /* 0x0000000100077824 */ /* 0x000fe200078e0a07 */
[----:B-1----:R-:W-:Y:S01]  /*06a0*/  I2FP.F32.U32 R0, UR10 ;  /* 0x0000000a00007c45 */ /* 0x002fe20008201000 */
[----:B------:R-:W-:Y:S01]  /*06b0*/  IMAD.IADD R4, R3, 0x1, -R4 ;  /* 0x0000000103047824 */ /* 0x000fe200078e0a04 */
[----:B------:R-:W1:Y:S01]  /*06c0*/  @!UP0 S2UR UR7, SR_CgaCtaId ;  /* 0x00000000000789c3 */ /* 0x000e620000008800 */
[----:B------:R-:W-:Y:S01]  /*06d0*/  @!UP0 UMOV UR6, 0x400 ;  /* 0x0000040000068882 */ /* 0x000fe20000000000 */
[----:B0-----:R-:W-:Y:S01]  /*06e0*/  R2UR UR4, R8 ;  /* 0x00000000080472ca */ /* 0x001fe200000e0000 */
[----:B------:R-:W-:-:S02]  /*06f0*/  IMAD R4, R4, 0x4, R7 ;  /* 0x0000000404047824 */ /* 0x000fc400078e0207 */
[----:B------:R-:W-:Y:S02]  /*0700*/  FMUL R6, R0, UR5 ;  /* 0x0000000500067c20 */ /* 0x000fe40008400000 */
[C---:B------:R-:W-:Y:S01]  /*0710*/  IMAD.SHL.U32 R19, R4.reuse, 0x4, RZ ;  /* 0x0000000404137824 */ /* 0x040fe200078e00ff */
[----:B------:R-:W-:-:S03]  /*0720*/  LEA.HI R0, R4, R4, RZ, 0x1 ;  /* 0x0000000404007211 */ /* 0x000fc600078f08ff */
[----:B------:R-:W0:Y:S01]  /*0730*/  F2I.U32.TRUNC.NTZ R6, R6 ;  /* 0x0000000600067305 */ /* 0x000e22000020f000 */
[----:B------:R-:W-:Y:S02]  /*0740*/  LOP3.LUT R3, R0, 0xfffffffe, RZ, 0xc0, !PT ;  /* 0xfffffffe00037812 */ /* 0x000fe400078ec0ff */
[C---:B------:R-:W-:Y:S01]  /*0750*/  LOP3.LUT R19, R4.reuse, 0xc, R19, 0x78, !PT ;  /* 0x0000000c04137812 */ /* 0x040fe200078e7813 */
[----:B------:R-:W-:Y:S02]  /*0760*/  UIADD3 UR4, -UR4, URZ, URZ ;  /* 0x0000003f04047290 */ /* 0x000fe4000fffe13f */
[----:B------:R-:W-:Y:S02]  /*0770*/  IMAD.IADD R3, R4, 0x1, -R3 ;  /* 0x0000000104037824 */ /* 0x000fe400078e0a03 */
[----:B------:R-:W-:-:S03]  /*0780*/  UIMAD UR8, UR8, UR4, UR13 ;  /* 0x00000004080872a4 */ /* 0x000fc6000f8e020d */
[----:B------:R-:W-:Y:S02]  /*0790*/  UMOV UR4, 0x20 ;  /* 0x0000002000047882 */ /* 0x000fe40000000000 */
[----:B------:R-:W-:-:S04]  /*07a0*/  @!UP0 UIADD3 UR4, -UR4, 0x100000, URZ ;  /* 0x0010000004048890 */ /* 0x000fc8000fffe13f */
[----:B------:R-:W-:Y:S02]  /*07b0*/  @!UP0 USHF.L.U32 UR5, UR4, 0xb, URZ ;  /* 0x0000000b04058899 */ /* 0x000fe4000800063f */
[----:B------:R-:W-:Y:S01]  /*07c0*/  @!UP0 USHF.L.U32 UR4, UR4, 0x1, URZ ;  /* 0x0000000104048899 */ /* 0x000fe2000800063f */
[----:B------:R-:W-:Y:S01]  /*07d0*/  ISETP.NE.AND P3, PT, R3, UR8, PT ;  /* 0x0000000803007c0c */ /* 0x000fe2000bf65270 */
[----:B-1----:R-:W-:Y:S01]  /*07e0*/  @!UP0 ULEA UR6, UR7, UR6, 0x18 ;  /* 0x0000000607068291 */ /* 0x002fe2000f8ec03f */
[----:B------:R-:W1:Y:S01]  /*07f0*/  LDC R3, c[0x0][0x140] ;  /* 0x00005000ff037b82 */ /* 0x000e620000000800 */
[----:B0-----:R-:W-:Y:S01]  /*0800*/  R2UR UR12, R6 ;  /* 0x00000000060c72ca */ /* 0x001fe200000e0000 */
[----:B------:R-:W-:Y:S01]  /*0810*/  VOTEU.ALL UP0, P0 ;  /* 0x00000000003f7886 */ /* 0x000fe20000000000 */
[----:B------:R-:W-:-:S04]  /*0820*/  LOP3.LUT P0, RZ, R5, 0x7, RZ, 0xc0, !PT ;  /* 0x0000000705ff7812 */ /* 0x000fc8000780c0ff */
[C---:B------:R-:W-:Y:S01]  /*0830*/  ISETP.LT.U32.AND P0, PT, R19.reuse, 0x2, !P0 ;  /* 0x000000021300780c */ /* 0x040fe20004701070 */
[----:B------:R-:W0:Y:S03]  /*0840*/  FENCE.VIEW.ASYNC.S ;  /* 0x00000000000073c6 */ /* 0x000e260000000000 */
[----:B0-----:R-:W0:Y:S01]  /*0850*/  @!UP0 SYNCS.EXCH.64 URZ, [UR6+0xc0], UR4 ;  /* 0x0000c004063f85b2 */ /* 0x001e220008000100 */
[----:B------:R-:W-:Y:S02]  /*0860*/  @P3 LEA.HI R0, R19, R19, RZ, 0x1 ;  /* 0x0000001313003211 */ /* 0x000fe400078f08ff */
[----:B------:R-:W-:Y:S02]  /*0870*/  UIADD3 UR12, -UR12, URZ, URZ ;  /* 0x0000003f0c0c7290 */ /* 0x000fe4000fffe13f */
[----:B------:R-:W-:Y:S02]  /*0880*/  @P3 SHF.R.S32.HI R0, RZ, 0x1, R0 ;  /* 0x00000001ff003819 */ /* 0x000fe40000011400 */
[----:B-1----:R-:W-:-:S02]  /*0890*/  ISETP.EQ.U32.AND P2, PT, R3, 0x1, PT ;  /* 0x000000010300780c */ /* 0x002fc40003f42070 */
[----:B------:R-:W-:Y:S01]  /*08a0*/  SEL R3, RZ, 0x1, !P0 ;  /* 0x00000001ff037807 */ /* 0x000fe20004000000 */
[----:B------:R1:W0:Y:S01]  /*08b0*/  @!UP1 SYNCS.EXCH.64 URZ, [UR6+0xc8], UR4 ;  /* 0x0000c804063f95b2 */ /* 0x0002220008000100 */
[----:B------:R-:W-:Y:S01]  /*08c0*/  NOP ;  /* 0x0000000000007918 */ /* 0x000fe20000000000 */
[----:B-1----:R-:W-:-:S06]  /*08d0*/  UIMAD UR4, UR11, UR12, UR10 ;  /* 0x0000000c0b0472a4 */ /* 0x002fcc000f8e020a */
[----:B------:R-:W-:-:S04]  /*08e0*/  @P3 ISETP.NE.AND P4, PT, R0, UR4, PT ;  /* 0x0000000400003c0c */ /* 0x000fc8000bf85270 */
[----:B------:R-:W-:-:S04]  /*08f0*/  @P3 SEL R18, RZ, 0x1, P4 ;  /* 0x00000001ff123807 */ /* 0x000fc80002000000 */
[----:B------:R-:W-:Y:S01]  /*0900*/  LOP3.LUT R18, R18, R3, RZ, 0xc0, !PT ;  /* 0x0000000312127212 */ /* 0x000fe200078ec0ff */
[----:B------:R-:W-:Y:S06]  /*0910*/  @!P2 BRA `(.L_x_4) ;  /* 0x000000000008a947 */ /* 0x000fec0003800000 */
[----:B0-234-:R-:W-:Y:S01]  /*0920*/  UCGABAR_ARV ;  /* 0x00000000000079c7 */ /* 0x01dfe20008000000 */
[----:B------:R-:W-:Y:S05]  /*0930*/  BRA `(.L_x_5) ;  /* 0x0000000000047947 */ /* 0x000fea0003800000 */
.L_x_4:
[----:B0-234-:R-:W-:Y:S01]  /*0940*/  NOP ;  /* 0x0000000000007918 */ /* 0x01dfe20000000000 */
.L_x_5:
[----:B------:R-:W-:Y:S01]  /*0950*/  ULDC UR4, c[0x0][0x65c] ;  /* 0x0001970000047ab9 */ /* 0x000fe20000000800 */
[----:B------:R-:W-:Y:S01]  /*0960*/  UMOV UR5, URZ ;  /* 0x0000003f00057c82 */ /* 0x000fe20008000000 */
[----:B------:R-:W-:-:S03]  /*0970*/  UISETP.NE.AND UP0, UPT, UR4, 0x1, UPT ;  /* 0x000000010400788c */ /* 0x000fc6000bf05270 */
[----:B------:R-:W-:Y:S01]  /*0980*/  UMOV UR4, UR13 ;  /* 0x0000000d00047c82 */ /* 0x000fe20008000000 */
[----:B------:R-:W-:Y:S02]  /*0990*/  UP2UR UR47, UPR, URZ, 0x1 ;  /* 0x000000013f2f7883 */ /* 0x000fe40008000000 */
[----:B------:R-:W-:Y:S02]  /*09a0*/  PLOP3.LUT P3, PT, PT, PT, UP0, 0x80, 0x0 ;  /* 0x000000000000781c */ /* 0x000fe40003f6f008 */
[----:B------:R-:W-:Y:S02]  /*09b0*/  PLOP3.LUT P4, PT, PT, PT, UP0, 0x80, 0x0 ;  /* 0x000000000000781c */ /* 0x000fe40003f8f008 */
[----:B------:R-:W-:Y:S01]  /*09c0*/  PLOP3.LUT P5, PT, PT, PT, UP0, 0x80, 0x0 ;  /* 0x000000000000781c */ /* 0x000fe20003faf008 */
[----:B------:R-:W-:Y:S01]  /*09d0*/  @UP0 ULDC UR14, c[0x0][0x10] ;  /* 0x00000400000e0ab9 */ /* 0x000fe20000000800 */
[----:B------:R-:W-:Y:S01]  /*09e0*/  @UP0 UMOV UR6, UR10 ;  /* 0x0000000a00060c82 */ /* 0x000fe20008000000 */
[----:B------:R-:W-:Y:S01]  /*09f0*/  @UP0 UMOV UR7, URZ ;  /* 0x0000003f00070c82 */ /* 0x000fe20008000000 */
[----:B------:R-:W-:Y:S01]  /*0a00*/  PLOP3.LUT P0, PT, PT, PT, UP0, 0x80, 0x0 ;  /* 0x000000000000781c */ /* 0x000fe20003f0f008 */
[----:B------:R-:W-:-:S03]  /*0a10*/  @UP0 UIMAD.WIDE.U32 UR14, UR13, UR14, UR6 ;  /* 0x0000000e0d0e02a5 */ /* 0x000fc6000f8e0006 */
[----:B------:R-:W-:Y:S01]  /*0a20*/  @!UP0 ULDC UR7, c[0x0][0xc] ;  /* 0x0000030000078ab9 */ /* 0x000fe20000000800 */
[----:B------:R-:W-:Y:S01]  /*0a30*/  @UP0 UMOV UR6, URZ ;  /* 0x0000003f00060c82 */ /* 0x000fe20008000000 */
[----:B------:R-:W-:Y:S01]  /*0a40*/  @!UP0 UIMAD.WIDE.U32 UR4, UR10, UR7, UR4 ;  /* 0x000000070a0482a5 */ /* 0x000fe2000f8e0004 */
[----:B------:R-:W-:Y:S01]  /*0a50*/  IMAD.U32 R17, RZ, RZ, UR15 ;  /* 0x0000000fff117e24 */ /* 0x000fe2000f8e00ff */
[----:B------:R-:W-:Y:S01]  /*0a60*/  @UP0 UIADD3 UR6, UR15, UR6, URZ ;  /* 0x000000060f060290 */ /* 0x000fe2000fffe03f */
[----:B------:R-:W-:-:S03]  /*0a70*/  IMAD.U32 R16, RZ, RZ, UR14 ;  /* 0x0000000eff107e24 */ /* 0x000fc6000f8e00ff */
[----:B------:R-:W-:Y:S02]  /*0a80*/  IMAD.U32 R4, RZ, RZ, UR4 ;  /* 0x00000004ff047e24 */ /* 0x000fe4000f8e00ff */
[----:B------:R-:W-:Y:S02]  /*0a90*/  IMAD.U32 R7, RZ, RZ, UR5 ;  /* 0x00000005ff077e24 */ /* 0x000fe4000f8e00ff */
[----:B------:R-:W-:Y:S02]  /*0aa0*/  @P3 IMAD.U32 R17, RZ, RZ, UR6 ;  /* 0x00000006ff113e24 */ /* 0x000fe4000f8e00ff */
[----:B------:R-:W-:Y:S02]  /*0ab0*/  IMAD.U32 R5, RZ, RZ, UR5 ;  /* 0x00000005ff057e24 */ /* 0x000fe4000f8e00ff */
[----:B------:R-:W-:Y:S02]  /*0ac0*/  IMAD.U32 R6, RZ, RZ, UR4 ;  /* 0x00000004ff067e24 */ /* 0x000fe4000f8e00ff */
[----:B------:R-:W-:-:S02]  /*0ad0*/  @!P4 IMAD.MOV.U32 R16, RZ, RZ, R4 ;  /* 0x000000ffff10c224 */ /* 0x000fc400078e0004 */
[----:B------:R-:W-:Y:S01]  /*0ae0*/  @!P5 IMAD.MOV.U32 R17, RZ, RZ, R7 ;  /* 0x000000ffff11d224 */ /* 0x000fe200078e0007 */
[----:B------:R-:W-:Y:S06]  /*0af0*/  @!P2 BRA `(.L_x_6) ;  /* 0x00000000000ca947 */ /* 0x000fec0003800000 */
[----:B------:R-:W-:Y:S01]  /*0b00*/  UCGABAR_WAIT ;  /* 0x0000000000007dc7 */ /* 0x000fe20008000000 */
[----:B------:R-:W-:Y:S01]  /*0b10*/  CCTL.IVALL ;  /* 0x00000000ff00798f */ /* 0x000fe20002000000 */
[----:B------:R-:W-:Y:S05]  /*0b20*/  BRA `(.L_x_7) ;  /* 0x0000000000047947 */ /* 0x000fea0003800000 */
.L_x_6:
[----:B------:R-:W-:Y:S06]  /*0b30*/  BAR.SYNC.DEFER_BLOCKING 0x0 ;  /* 0x0000000000007b1d */ /* 0x000fec0000010000 */
.L_x_7:
[----:B------:R-:W-:Y:S05]  /*0b40*/  @!P1 BRA `(.L_x_8) ;  /* 0x000000d800489947 */ /* 0x000fea0003800000 */
[----:B------:R-:W-:-:S06]  /*0b50*/  UISETP.GT.U32.AND UP0, UPT, UR16, 0x1, UPT ;  /* 0x000000011000788c */ /* 0x000fcc000bf04070 */
[----:B------:R-:W-:-:S13]  /*0b60*/  PLOP3.LUT P0, PT, PT, PT, UP0, 0x80, 0x0 ;  /* 0x000000000000781c */ /* 0x000fda0003f0f008 */
[----:B------:R-:W-:Y:S05]  /*0b70*/  @P0 EXIT ;  /* 0x000000000000094d */ /* 0x000fea0003800000 */
[----:B------:R-:W-:Y:S01]  /*0b80*/  ULDC.64 UR4, c[0x0][0x650] ;  /* 0x0001940000047ab9 */ /* 0x000fe20000000a00 */
[----:B------:R-:W-:Y:S01]  /*0b90*/  UMOV UR41, 0xffffffff ;  /* 0xffffffff00297882 */ /* 0x000fe20000000000 */
[----:B------:R-:W-:Y:S01]  /*0ba0*/  ISETP.GE.U32.AND P0, PT, R16, UR4, PT ;  /* 0x0000000410007c0c */ /* 0x000fe2000bf06070 */
[----:B------:R-:W-:Y:S01]  /*0bb0*/  UMOV UR42, 0xffffffff ;  /* 0xffffffff002a7882 */ /* 0x000fe20000000000 */
[----:B------:R-:W-:Y:S01]  /*0bc0*/  UMOV UR43, 0xffffffff ;  /* 0xffffffff002b7882 */ /* 0x000fe20000000000 */
[----:B------:R-:W-:Y:S02]  /*0bd0*/  PRMT R0, RZ, 0x7610, R0 ;  /* 0x00007610ff007816 */ /* 0x000fe40000000000 */
[----:B------:R-:W-:-:S13]  /*0be0*/  ISETP.GE.U32.AND.EX P0, PT, R17, UR5, PT, P0 ;  /* 0x0000000511007c0c */ /* 0x000fda000bf06100 */
[----:B------:R-:W-:Y:S05]  /*0bf0*/  @P0 BRA `(.L_x_9) ;  /* 0x0000000400480947 */ /* 0x000fea0003800000 */
[----:B------:R-:W-:Y:S01]  /*0c00*/  ULDC.64 UR16, c[0x0][0x628] ;  /* 0x00018a0000107ab9 */ /* 0x000fe20000000a00 */
[C---:B------:R-:W-:Y:S01]  /*0c10*/  R2UR UR19, R16.reuse ;  /* 0x00000000101372ca */ /* 0x040fe200000e0000 */
[----:B------:R-:W-:Y:S01]  /*0c20*/  ULDC UR18, c[0x0][0x630] ;  /* 0x00018c0000127ab9 */ /* 0x000fe20000000800 */
[----:B------:R-:W-:Y:S02]  /*0c30*/  ISETP.NE.U32.AND P0, PT, RZ, UR16, PT ;  /* 0x00000010ff007c0c */ /* 0x000fe4000bf05070 */
[----:B------:R-:W-:Y:S02]  /*0c40*/  R2UR UR4, R16 ;  /* 0x00000000100472ca */ /* 0x000fe400000e0000 */
[----:B------:R-:W-:Y:S02]  /*0c50*/  ISETP.NE.AND.EX P0, PT, RZ, UR17, PT, P0 ;  /* 0x00000011ff007c0c */ /* 0x000fe4000bf05300 */
[----:B------:R-:W-:-:S11]  /*0c60*/  R2UR UR5, R17 ;  /* 0x00000000110572ca */ /* 0x000fd600000e0000 */
[----:B------:R-:W-:Y:S05]  /*0c70*/  @!P0 BRA `(.L_x_10) ;  /* 0x0000000000308947 */ /* 0x000fea0003800000 */
[----:B------:R-:W-:Y:S01]  /*0c80*/  R2UR UR4, R16 ;  /* 0x00000000100472ca */ /* 0x000fe200000e0000 */
[----:B------:R-:W-:Y:S01]  /*0c90*/  ULDC UR9, c[0x0][0x634] ;  /* 0x00018d0000097ab9 */ /* 0x000fe20000000800 */
[----:B------:R-:W-:-:S11]  /*0ca0*/  R2UR UR13, R17 ;  /* 0x00000000110d72ca */ /* 0x000fd600000e0000 */
[----:B------:R-:W-:-:S04]  /*0cb0*/  UIADD3 UR9, UP0, UR4, UR9, URZ ;  /* 0x0000000904097290 */ /* 0x000fc8000ff1e03f */
[----:B------:R-:W-:-:S04]  /*0cc0*/  UIADD3.X UR13, URZ, UR13, URZ, UP0, !UPT ;  /* 0x0000000d3f0d7290 */ /* 0x000fc800087fe43f */
[----:B------:R-:W-:-:S04]  /*0cd0*/  UIMAD.WIDE.U32 UR4, UR13, UR16, URZ ;  /* 0x000000100d0472a5 */ /* 0x000fc8000f8e003f */
[----:B------:R-:W-:Y:S02]  /*0ce0*/  UIMAD.WIDE.U32 UR6, UP0, UR9, UR17, UR4 ;  /* 0x00000011090672a5 */ /* 0x000fe4000f800004 */
[----:B------:R-:W-:Y:S02]  /*0cf0*/  UIMAD.WIDE.U32 UR4, UR9, UR16, URZ ;  /* 0x00000010090472a5 */ /* 0x000fe4000f8e003f */
[----:B------:R-:W-:Y:S02]  /*0d00*/  UIADD3.X UR15, URZ, URZ, URZ, UP0, !UPT ;  /* 0x0000003f3f0f7290 */ /* 0x000fe400087fe43f */
[----:B------:R-:W-:Y:S01]  /*0d10*/  UIADD3 URZ, UP0, UR5, UR6, URZ ;  /* 0x00000006053f7290 */ /* 0x000fe2000ff1e03f */
[----:B------:R-:W-:-:S03]  /*0d20*/  UMOV UR14, UR7 ;  /* 0x00000007000e7c82 */ /* 0x000fc60008000000 */
[----:B------:R-:W-:-:S12]  /*0d30*/  UIMAD.WIDE.U32.X UR4, UR13, UR17, UR14, UP0 ;  /* 0x000000110d0472a5 */ /* 0x000fd800080e040e */
.L_x_10:
[----:B------:R-:W-:Y:S01]  /*0d40*/  USHF.R.U64 UR43, UR4, UR18, UR5 ;  /* 0x00000012042b7299 */ /* 0x000fe20008001205 */
[----:B------:R-:W-:Y:S01]  /*0d50*/  R2UR UR7, R17 ;  /* 0x00000000110772ca */ /* 0x000fe200000e0000 */
[----:B------:R-:W-:Y:S02]  /*0d60*/  USHF.R.U32.HI UR4, URZ, UR18, UR5 ;  /* 0x000000123f047299 */ /* 0x000fe40008011605 */
[----:B------:R-:W-:Y:S01]  /*0d70*/  UIADD3 UR5, UP0, URZ, -UR43, URZ ;  /* 0x8000002b3f057290 */ /* 0x000fe2000ff1e03f */
[----:B------:R-:W-:Y:S01]  /*0d80*/  ULDC.64 UR14, c[0x0][0x620] ;  /* 0x00018800000e7ab9 */ /* 0x000fe20000000a00 */
[----:B------:R-:W-:Y:S02]  /*0d90*/  UMOV UR6, UR19 ;  /* 0x0000001300067c82 */ /* 0x000fe40008000000 */
[----:B------:R-:W-:Y:S01]  /*0da0*/  UIADD3.X UR4, URZ, ~UR4, URZ, UP0, !UPT ;  /* 0x800000043f047290 */ /* 0x000fe200087fe43f */
[----:B------:R-:W-:Y:S01]  /*0db0*/  ULDC UR9, c[0x0][0x618] ;  /* 0x0001860000097ab9 */ /* 0x000fe20000000800 */
[----:B------:R-:W-:-:S02]  /*0dc0*/  UIMAD UR12, UR11, UR12, UR10 ;  /* 0x0000000c0b0c72a4 */ /* 0x000fc4000f8e020a */
[----:B------:R-:W-:Y:S02]  /*0dd0*/  UIMAD UR4, UR4, UR14, URZ ;  /* 0x0000000e040472a4 */ /* 0x000fe4000f8e023f */
[----:B------:R-:W-:Y:S02]  /*0de0*/  UIMAD.WIDE.U32 UR6, UR5, UR14, UR6 ;  /* 0x0000000e050672a5 */ /* 0x000fe4000f8e0006 */
[----:B------:R-:W-:Y:S01]  /*0df0*/  UIMAD UR4, UR5, UR15, UR4 ;  /* 0x0000000f050472a4 */ /* 0x000fe2000f8e0204 */
[----:B------:R-:W-:Y:S01]  /*0e00*/  ULDC UR10, c[0x0][0x608] ;  /* 0x00018200000a7ab9 */ /* 0x000fe20000000800 */
[----:B------:R-:W-:Y:S02]  /*0e10*/  ULDC UR18, c[0x0][0x658] ;  /* 0x0001960000127ab9 */ /* 0x000fe40000000800 */
[----:B------:R-:W-:Y:S01]  /*0e20*/  UIADD3 UR7, UR7, UR4, URZ ;  /* 0x0000000407077290 */ /* 0x000fe2000fffe03f */
[----:B------:R-:W-:Y:S02]  /*0e30*/  UMOV UR11, 0xffffffff ;  /* 0xffffffff000b7882 */ /* 0x000fe40000000000 */
[----:B------:R-:W-:Y:S01]  /*0e40*/  ULDC.64 UR4, c[0x0][0x640] ;  /* 0x0001900000047ab9 */ /* 0x000fe20000000a00 */
[----:B------:R-:W-:Y:S01]  /*0e50*/  USHF.R.U64 UR16, UR6, UR9, UR7 ;  /* 0x0000000906107299 */ /* 0x000fe20008001207 */
[----:B------:R-:W-:Y:S01]  /*0e60*/  ISETP.NE.U32.AND P0, PT, RZ, UR4, PT ;  /* 0x00000004ff007c0c */ /* 0x000fe2000bf05070 */
[----:B------:R-:W-:-:S02]  /*0e70*/  USHF.R.U32.HI UR7, URZ, UR9, UR7 ;  /* 0x000000093f077299 */ /* 0x000fc40008011607 */
[----:B------:R-:W-:Y:S01]  /*0e80*/  USHF.L.U32 UR6, UR11, UR18, URZ ;  /* 0x000000120b067299 */ /* 0x000fe2000800063f */
[----:B------:R-:W-:Y:S01]  /*0e90*/  ISETP.NE.AND.EX P0, PT, RZ, UR5, PT, P0 ;  /* 0x00000005ff007c0c */ /* 0x000fe2000bf05300 */
[----:B------:R-:W-:Y:S02]  /*0ea0*/  USHF.R.U64 UR22, UR16, UR10, UR7 ;  /* 0x0000000a10167299 */ /* 0x000fe40008001207 */
[----:B------:R-:W-:Y:S02]  /*0eb0*/  USHF.R.U32.HI UR7, URZ, UR10, UR7 ;  /* 0x0000000a3f077299 */ /* 0x000fe40008011607 */
[----:B------:R-:W-:Y:S02]  /*0ec0*/  UISETP.NE.AND UP1, UPT, UR47, URZ, UPT ;  /* 0x0000003f2f00728c */ /* 0x000fe4000bf25270 */
[----:B------:R-:W-:Y:S01]  /*0ed0*/  USHF.R.U64 UR23, UR22, UR18, UR7 ;  /* 0x0000001216177299 */ /* 0x000fe20008001207 */
[----:B------:R-:W-:Y:S01]  /*0ee0*/  ULDC UR17, c[0x0][0x600] ;  /* 0x0001800000117ab9 */ /* 0x000fe20000000800 */
[----:B------:R-:W-:-:S02]  /*0ef0*/  ULOP3.LUT UR13, URZ, UR6, URZ, 0x33, !UPT ;  /* 0x000000063f0d7292 */ /* 0x000fc4000f8e333f */
[----:B------:R-:W-:Y:S02]  /*0f00*/  UIADD3 UR15, UR17, -0x1, URZ ;  /* 0xffffffff110f7890 */ /* 0x000fe4000fffe03f */
[----:B------:R-:W-:Y:S02]  /*0f10*/  USEL UR12, UR8, UR12, !UP1 ;  /* 0x0000000c080c7287 */ /* 0x000fe4000c800000 */
[----:B------:R-:W-:Y:S01]  /*0f20*/  USHF.R.U32.HI UR7, URZ, UR18, UR7 ;  /* 0x000000123f077299 */ /* 0x000fe20008011607 */
[----:B------:R-:W-:Y:S01]  /*0f30*/  ULDC UR19, c[0x0][0x648] ;  /* 0x0001920000137ab9 */ /* 0x000fe20000000800 */
[----:B------:R-:W-:Y:S01]  /*0f40*/  ULDC UR20, c[0x0][0x638] ;  /* 0x00018e0000147ab9 */ /* 0x000fe20000000800 */
[----:B------:R-:W-:Y:S01]  /*0f50*/  UMOV UR21, 0x1 ;  /* 0x0000000100157882 */ /* 0x000fe20000000000 */
[----:B------:R-:W-:Y:S01]  /*0f60*/  UMOV UR6, UR23 ;  /* 0x0000001700067c82 */ /* 0x000fe20008000000 */
[----:B------:R-:W-:Y:S07]  /*0f70*/  @!P0 BRA `(.L_x_11) ;  /* 0x0000000000308947 */ /* 0x000fee0003800000 */
[----:B------:R-:W-:Y:S02]  /*0f80*/  ULDC UR10, c[0x0][0x64c] ;  /* 0x00019300000a7ab9 */ /* 0x000fe40000000800 */
        /* <DEDUP_REMOVED lines=8> */
[----:B------:R-:W-:-:S07]  /*1010*/  UIMAD.WIDE.U32.X UR4, UR14, UR5, UR10, UP0 ;  /* 0x000000050e0472a5 */ /* 0x000fce00080e040a */
[----:B------:R-:W-:Y:S01]  /*1020*/  UMOV UR6, UR4 ;  /* 0x0000000400067c82 */ /* 0x000fe20008000000 */
[----:B------:R-:W-:-:S05]  /*1030*/  UMOV UR7, UR5 ;  /* 0x0000000500077c82 */ /* 0x000fca0008000000 */
.L_x_11:
[----:B------:R-:W-:Y:S01]  /*1040*/  USHF.R.U64 UR5, UR6, UR19, UR7 ;  /* 0x0000001306057299 */ /* 0x000fe20008001207 */
[----:B------:R-:W-:Y:S01]  /*1050*/  IMAD.MOV.U32 R0, RZ, RZ, 0x1 ;  /* 0x00000001ff007424 */ /* 0x000fe200078e00ff */
[----:B------:R-:W-:Y:S02]  /*1060*/  USHF.L.U32 UR4, UR21, UR18, URZ ;  /* 0x0000001215047299 */ /* 0x000fe4000800063f */
[----:B------:R-:W-:Y:S02]  /*1070*/  ULOP3.LUT UR13, UR22, UR13, URZ, 0xc0, !UPT ;  /* 0x0000000d160d7292 */ /* 0x000fe4000f8ec03f */
[----:B------:R-:W-:Y:S02]  /*1080*/  UIADD3 UR6, -UR5, URZ, URZ ;  /* 0x0000003f05067290 */ /* 0x000fe4000fffe13f */
[----:B------:R-:W-:Y:S02]  /*1090*/  UIMAD UR13, UR4, UR5, UR13 ;  /* 0x00000005040d72a4 */ /* 0x000fe4000f8e020d */
[----:B------:R-:W-:-:S02]  /*10a0*/  ULOP3.LUT UR15, UR16, UR15, URZ, 0xc0, !UPT ;  /* 0x0000000f100f7292 */ /* 0x000fc4000f8ec03f */
[----:B------:R-:W-:Y:S01]  /*10b0*/  UIMAD UR4, UR6, UR20, UR23 ;  /* 0x00000014060472a4 */ /* 0x000fe2000f8e0217 */
[----:B------:R-:W-:Y:S01]  /*10c0*/  ULDC UR5, c[0x0][0x610] ;  /* 0x0001840000057ab9 */ /* 0x000fe20000000800 */
[----:B------:R-:W-:Y:S02]  /*10d0*/  UISETP.NE.AND UP0, UPT, UR47, URZ, UPT ;  /* 0x0000003f2f00728c */ /* 0x000fe4000bf05270 */
[----:B------:R-:W-:Y:S02]  /*10e0*/  UIMAD UR12, UR13, UR5, UR12 ;  /* 0x000000050d0c72a4 */ /* 0x000fe4000f8e020c */
[----:B------:R-:W-:-:S04]  /*10f0*/  UIMAD UR4, UR4, UR17, UR15 ;  /* 0x00000011040472a4 */ /* 0x000fc8000f8e020f */
[----:B------:R-:W-:Y:S02]  /*1100*/  USEL UR42, UR4, UR12, !UP0 ;  /* 0x0000000c042a7287 */ /* 0x000fe4000c000000 */
[----:B------:R-:W-:-:S12]  /*1110*/  USEL UR41, UR12, UR4, !UP0 ;  /* 0x000000040c297287 */ /* 0x000fd8000c000000 */
.L_x_9:
[----:B------:R-:W-:-:S08]  /*1120*/  NOP ;  /* 0x0000000000007918 */ /* 0x000fd00000000000 */
[----:B------:R-:W0:Y:S02]  /*1130*/  USETMAXREG.TRY_ALLOC.CTAPOOL UP0, 0xe8 ;  /* 0x000000e8000079c8 */ /* 0x000e240008000600 */
[----:B0-----:R-:W-:-:S13]  /*1140*/  PLOP3.LUT P0, PT, PT, PT, UP0, 0x80, 0x0 ;  /* 0x000000000000781c */ /* 0x001fda0003f0f008 */
[----:B------:R-:W-:Y:S05]  /*1150*/  @!P0 BRA `(.L_x_9) ;  /* 0xfffffffc00f08947 */ /* 0x000fea000383ffff */
[----:B------:R-:W-:Y:S01]  /*1160*/  ULDC.64 UR4, c[0x0][0x598] ;  /* 0x0001660000047ab9 */ /* 0x000fe20000000a00 */
[----:B------:R-:W-:Y:S01]  /*1170*/  ULDC.64 UR36, c[0x0][0x208] ;  /* 0x0000820000247ab9 */ /* 0x000fe20000000a00 */
[----:B------:R-:W-:-:S04]  /*1180*/  ISETP.NE.U32.AND P0, PT, RZ, UR4, PT ;  /* 0x00000004ff007c0c */ /* 0x000fc8000bf05070 */
[----:B------:R-:W-:-:S13]  /*1190*/  ISETP.NE.AND.EX P0, PT, RZ, UR5, PT, P0 ;  /* 0x00000005ff007c0c */ /* 0x000fda000bf05300 */
[----:B------:R-:W-:Y:S05]  /*11a0*/  @!P0 BRA `(.L_x_12) ;  /* 0x00000000001c8947 */ /* 0x000fea0003800000 */
[----:B------:R-:W0:Y:S02]  /*11b0*/  LDC.64 R4, c[0x0][0x598] ;  /* 0x00016600ff047b82 */ /* 0x000e240000000a00 */
[----:B0-----:R-:W2:Y:S02]  /*11c0*/  LDG.E.64 R4, desc[UR36][R4.64] ;  /* 0x0000002404047981 */ /* 0x001ea4000c1e1b00 */
[----:B--2---:R-:W-:-:S04]  /*11d0*/  ISETP.NE.U32.AND P0, PT, R4, RZ, PT ;  /* 0x000000ff0400720c */ /* 0x004fc80003f05070 */
[----:B------:R-:W-:-:S13]  /*11e0*/  ISETP.NE.AND.EX P0, PT, R5, RZ, PT, P0 ;  /* 0x000000ff0500720c */ /* 0x000fda0003f05300 */
[----:B------:R-:W-:Y:S05]  /*11f0*/  @!P0 BRA `(.L_x_12) ;  /* 0x0000000000088947 */ /* 0x000fea0003800000 */
[----:B------:R0:W5:Y:S01]  /*1200*/  LD.E R23, desc[UR36][R4.64] ;  /* 0x0000002404177980 */ /* 0x000162000c101900 */
[----:B------:R-:W-:Y:S05]  /*1210*/  BRA `(.L_x_13) ;  /* 0x0000000000247947 */ /* 0x000fea0003800000 */
.L_x_12:
[----:B------:R-:W-:Y:S02]  /*1220*/  ULDC.64 UR4, c[0x0][0x588] ;  /* 0x0001620000047ab9 */ /* 0x000fe40000000a00 */
[----:B------:R-:W-:-:S04]  /*1230*/  ISETP.NE.U32.AND P0, PT, RZ, UR4, PT ;  /* 0x00000004ff007c0c */ /* 0x000fc8000bf05070 */
[----:B------:R-:W-:-:S13]  /*1240*/  ISETP.NE.AND.EX P0, PT, RZ, UR5, PT, P0 ;  /* 0x00000005ff007c0c */ /* 0x000fda000bf05300 */
[----:B------:R-:W-:Y:S05]  /*1250*/  @!P0 BRA `(.L_x_14) ;  /* 0x00000000000c8947 */ /* 0x000fea0003800000 */
[----:B------:R-:W0:Y:S02]  /*1260*/  LDC.64 R4, c[0x0][0x588] ;  /* 0x00016200ff047b82 */ /* 0x000e240000000a00 */
[----:B0-----:R1:W5:Y:S01]  /*1270*/  LDG.E R23, desc[UR36][R4.64] ;  /* 0x0000002404177981 */ /* 0x001362000c1e1900 */
[----:B------:R-:W-:Y:S05]  /*1280*/  BRA `(.L_x_13) ;  /* 0x0000000000087947 */ /* 0x000fea0003800000 */
.L_x_14:
[----:B------:R-:W-:Y:S02]  /*1290*/  ULDC UR4, c[0x0][0x580] ;  /* 0x0001600000047ab9 */ /* 0x000fe40000000800 */
[----:B------:R-:W-:-:S07]  /*12a0*/  IMAD.U32 R23, RZ, RZ, UR4 ;  /* 0x00000004ff177e24 */ /* 0x000fce000f8e00ff */
.L_x_13:
[----:B------:R-:W-:Y:S02]  /*12b0*/  ULDC.64 UR4, c[0x0][0x5a0] ;  /* 0x0001680000047ab9 */ /* 0x000fe40000000a00 */
[----:B------:R-:W-:-:S04]  /*12c0*/  ISETP.NE.U32.AND P0, PT, RZ, UR4, PT ;  /* 0x00000004ff007c0c */ /* 0x000fc8000bf05070 */
[----:B------:R-:W-:-:S13]  /*12d0*/  ISETP.NE.AND.EX P0, PT, RZ, UR5, PT, P0 ;  /* 0x00000005ff007c0c */ /* 0x000fda000bf05300 */
[----:B------:R-:W-:Y:S05]  /*12e0*/  @!P0 BRA `(.L_x_15) ;  /* 0x00000000001c8947 */ /* 0x000fea0003800000 */
[----:B01----:R-:W0:Y:S02]  /*12f0*/  LDC.64 R4, c[0x0][0x5a0] ;  /* 0x00016800ff047b82 */ /* 0x003e240000000a00 */
[----:B0-----:R-:W2:Y:S02]  /*1300*/  LDG.E.64 R4, desc[UR36][R4.64] ;  /* 0x0000002404047981 */ /* 0x001ea4000c1e1b00 */
[----:B--2---:R-:W-:-:S04]  /*1310*/  ISETP.NE.U32.AND P0, PT, R4, RZ, PT ;  /* 0x000000ff0400720c */ /* 0x004fc80003f05070 */
[----:B------:R-:W-:-:S13]  /*1320*/  ISETP.NE.AND.EX P0, PT, R5, RZ, PT, P0 ;  /* 0x000000ff0500720c */ /* 0x000fda0003f05300 */
[----:B------:R-:W-:Y:S05]  /*1330*/  @!P0 BRA `(.L_x_15) ;  /* 0x0000000000088947 */ /* 0x000fea0003800000 */
[----:B------:R0:W5:Y:S01]  /*1340*/  LD.E R22, desc[UR36][R4.64] ;  /* 0x0000002404167980 */ /* 0x000162000c101900 */
[----:B------:R-:W-:Y:S05]  /*1350*/  BRA `(.L_x_16) ;  /* 0x0000000000247947 */ /* 0x000fea0003800000 */
.L_x_15:
[----:B------:R-:W-:Y:S02]  /*1360*/  ULDC.64 UR4, c[0x0][0x590] ;  /* 0x0001640000047ab9 */ /* 0x000fe40000000a00 */
[----:B------:R-:W-:-:S04]  /*1370*/  ISETP.NE.U32.AND P0, PT, RZ, UR4, PT ;  /* 0x00000004ff007c0c */ /* 0x000fc8000bf05070 */
[----:B------:R-:W-:-:S13]  /*1380*/  ISETP.NE.AND.EX P0, PT, RZ, UR5, PT, P0 ;  /* 0x00000005ff007c0c */ /* 0x000fda000bf05300 */
[----:B------:R-:W-:Y:S05]  /*1390*/  @!P0 BRA `(.L_x_17) ;  /* 0x00000000000c8947 */ /* 0x000fea0003800000 */
[----:B01----:R-:W0:Y:S02]  /*13a0*/  LDC.64 R4, c[0x0][0x590] ;  /* 0x00016400ff047b82 */ /* 0x003e240000000a00 */
[----:B0-----:R1:W5:Y:S01]  /*13b0*/  LDG.E R22, desc[UR36][R4.64] ;  /* 0x0000002404167981 */ /* 0x001362000c1e1900 */
[----:B------:R-:W-:Y:S05]  /*13c0*/  BRA `(.L_x_16) ;  /* 0x0000000000087947 */ /* 0x000fea0003800000 */
.L_x_17:
[----:B------:R-:W-:Y:S02]  /*13d0*/  ULDC UR4, c[0x0][0x584] ;  /* 0x0001610000047ab9 */ /* 0x000fe40000000800 */
[----:B------:R-:W-:-:S07]  /*13e0*/  IMAD.U32 R22, RZ, RZ, UR4 ;  /* 0x00000004ff167e24 */ /* 0x000fce000f8e00ff */
.L_x_16:
[----:B------:R-:W-:-:S13]  /*13f0*/  LOP3.LUT P0, RZ, R0, 0xff, RZ, 0xc0, !PT ;  /* 0x000000ff00ff7812 */ /* 0x000fda000780c0ff */
[----:B------:R-:W-:Y:S05]  /*1400*/  @!P0 EXIT ;  /* 0x000000000000894d */ /* 0x000fea0003800000 */
[----:B------:R-:W-:Y:S01]  /*1410*/  ULDC UR4, c[0x0][0x28c] ;  /* 0x0000a30000047ab9 */ /* 0x000fe20000000800 */
[----:B------:R-:W-:Y:S01]  /*1420*/  ULDC.64 UR6, c[0x0][0x5c8] ;  /* 0x0001720000067ab9 */ /* 0x000fe20000000a00 */
[----:B------:R-:W-:Y:S02]  /*1430*/  UIADD3 UR4, UR4, 0x1f, URZ ;  /* 0x0000001f04047890 */ /* 0x000fe4000fffe03f */
[----:B------:R-:W-:Y:S02]  /*1440*/  USHF.L.U64.HI UR44, UR6, 0x3, UR7 ;  /* 0x00000003062c7899 */ /* 0x000fe40008010207 */
[----:B------:R-:W-:Y:S02]  /*1450*/  USHF.R.S32.HI UR5, URZ, 0x1f, UR4 ;  /* 0x0000001f3f057899 */ /* 0x000fe40008011404 */
[----:B------:R-:W-:Y:S02]  /*1460*/  USHF.L.U32 UR45, UR6, 0x3, URZ ;  /* 0x00000003062d7899 */ /* 0x000fe4000800063f */
[----:B------:R-:W-:Y:S01]  /*1470*/  ULEA.HI UR5, UR5, UR4, URZ, 0x5 ;  /* 0x0000000405057291 */ /* 0x000fe2000f8f283f */
[----:B------:R-:W-:Y:S01]  /*1480*/  UMOV UR38, URZ ;  /* 0x0000003f00267c82 */ /* 0x000fe20008000000 */
[----:B------:R-:W-:-:S02]  /*1490*/  UMOV UR39, URZ ;  /* 0x0000003f00277c82 */ /* 0x000fc40008000000 */
[----:B------:R-:W-:-:S12]  /*14a0*/  USHF.R.S32.HI UR46, URZ, 0x5, UR5 ;  /* 0x000000053f2e7899 */ /* 0x000fd80008011405 */
.L_x_423:
[----:B------:R-:W-:Y:S01]  /*14b0*/  LOP3.LUT R0, R2, 0x80, RZ, 0xc0, !PT ;  /* 0x0000008002007812 */ /* 0x000fe200078ec0ff */
[----:B------:R-:W2:Y:S01]  /*14c0*/  S2UR UR7, SR_CgaCtaId ;  /* 0x00000000000779c3 */ /* 0x000ea20000008800 */
[----:B------:R-:W-:Y:S02]  /*14d0*/  UMOV UR6, 0x400 ;  /* 0x0000040000067882 */ /* 0x000fe40000000000 */
[----:B------:R-:W-:-:S06]  /*14e0*/  SHF.R.U32.HI R0, RZ, 0x7, R0 ;  /* 0x00000007ff007819 */ /* 0x000fcc0000011600 */
[----:B---3--:R-:W3:Y:S01]  /*14f0*/  SHFL.IDX PT, R0, R0, RZ, 0x1f ;  /* 0x00001fff00007589 */ /* 0x008ee200000e0000 */
[----:B--2---:R-:W-:Y:S01]  /*1500*/  ULEA UR6, UR7, UR6, 0x18 ;  /* 0x0000000607067291 */ /* 0x004fe2000f8ec03f */
[----:B---3--:R-:W-:-:S13]  /*1510*/  R2UR UR4, R0 ;  /* 0x00000000000472ca */ /* 0x008fda00000e0000 */
[----:B------:R-:W-:-:S04]  /*1520*/  ULEA.HI UR5, UR4, UR4, URZ, 0x1 ;  /* 0x0000000404057291 */ /* 0x000fc8000f8f083f */
[----:B------:R-:W-:-:S04]  /*1530*/  ULOP3.LUT UR5, UR5, 0x1ffffe, URZ, 0xc0, !UPT ;  /* 0x001ffffe05057892 */ /* 0x000fc8000f8ec03f */
[----:B------:R-:W-:-:S03]  /*1540*/  UIADD3 UR5, UR4, -UR5, URZ ;  /* 0x8000000504057290 */ /* 0x000fc6000fffe03f */
[----:B------:R-:W-:Y:S01]  /*1550*/  ULDC UR4, c[0x0][0x28c] ;  /* 0x0000a30000047ab9 */ /* 0x000fe20000000800 */
[----:B------:R-:W-:Y:S01]  /*1560*/  ULEA UR5, UR5, UR6, 0xb ;  /* 0x0000000605057291 */ /* 0x000fe2000f8e583f */
[----:B------:R-:W-:-:S03]  /*1570*/  ISETP.LT.AND P0, PT, RZ, UR4, PT ;  /* 0x00000004ff007c0c */ /* 0x000fc6000bf01270 */
[----:B------:R-:W-:-:S04]  /*1580*/  UIADD3 UR5, UR5, 0x180, URZ ;  /* 0x0000018005057890 */ /* 0x000fc8000fffe03f */
[----:B------:R-:W-:-:S04]  /*1590*/  USHF.R.U32.HI UR5, URZ, 0x4, UR5 ;  /* 0x000000043f057899 */ /* 0x000fc80008011605 */
[----:B------:R-:W-:Y:S02]  /*15a0*/  ULOP3.LUT UR48, UR5, 0x3fff, URZ, 0xc0, !UPT ;  /* 0x00003fff05307892 */ /* 0x000fe4000f8ec03f */
[----:B0-----:R-:W-:Y:S10]  /*15b0*/  @P0 BRA `(.L_x_18) ;  /* 0x0000000000400947 */ /* 0x001ff40003800000 */
[----:B------:R-:W-:Y:S01]  /*15c0*/  MOV R0, 0x0 ;  /* 0x0000000000007802 */ /* 0x000fe20000000f00 */
[----:B------:R-:W-:Y:S01]  /*15d0*/  ULDC.64 UR4, c[0x4][0x68] ;  /* 0x01001a0000047ab9 */ /* 0x000fe20000000a00 */
[----:B------:R-:W-:Y:S01]  /*15e0*/  ULDC.64 UR6, c[0x4][0x8] ;  /* 0x0100020000067ab9 */ /* 0x000fe20000000a00 */
[----:B01----:R-:W-:Y:S01]  /*15f0*/  IMAD.U32 R4, RZ, RZ, UR4 ;  /* 0x00000004ff047e24 */ /* 0x003fe2000f8e00ff */
[----:B------:R0:W1:Y:S01]  /*1600*/  LDC.64 R14, c[0x4][R0] ;  /* 0x01000000000e7b82 */ /* 0x0000620000000a00 */
[----:B------:R-:W-:Y:S01]  /*1610*/  IMAD.U32 R5, RZ, RZ, UR5 ;  /* 0x00000005ff057e24 */ /* 0x000fe2000f8e00ff */
[----:B------:R-:W-:Y:S01]  /*1620*/  ULDC.64 UR4, c[0x4][0x70] ;  /* 0x01001c0000047ab9 */ /* 0x000fe20000000a00 */
[----:B------:R-:W-:Y:S02]  /*1630*/  IMAD.U32 R10, RZ, RZ, UR6 ;  /* 0x00000006ff0a7e24 */ /* 0x000fe4000f8e00ff */
[----:B------:R-:W-:Y:S02]  /*1640*/  IMAD.U32 R6, RZ, RZ, UR4 ;  /* 0x00000004ff067e24 */ /* 0x000fe4000f8e00ff */
[----:B------:R-:W-:-:S02]  /*1650*/  IMAD.U32 R7, RZ, RZ, UR5 ;  /* 0x00000005ff077e24 */ /* 0x000fc4000f8e00ff */
[----:B------:R-:W-:Y:S02]  /*1660*/  IMAD.U32 R11, RZ, RZ, UR7 ;  /* 0x00000007ff0b7e24 */ /* 0x000fe4000f8e00ff */
[----:B------:R-:W-:Y:S02]  /*1670*/  IMAD.MOV.U32 R8, RZ, RZ, 0x1e1 ;  /* 0x000001e1ff087424 */ /* 0x000fe400078e00ff */
[----:B------:R-:W-:Y:S02]  /*1680*/  IMAD.MOV.U32 R12, RZ, RZ, 0x1 ;  /* 0x00000001ff0c7424 */ /* 0x000fe400078e00ff */
[----:B0-----:R-:W-:-:S07]  /*1690*/  IMAD.MOV.U32 R13, RZ, RZ, RZ ;  /* 0x000000ffff0d7224 */ /* 0x001fce00078e00ff */
[----:B------:R-:W-:-:S07]  /*16a0*/  LEPC R20, `(.L_x_18) ;  /* 0x000000001014794e */ /* 0x000fce0000000000 */
[----:B-1---5:R-:W-:Y:S05]  /*16b0*/  CALL.ABS.NOINC R14 ;  /* 0x000000000e007343 */ /* 0x022fea0003c00000 */
.L_x_18:
[----:B------:R-:W-:-:S06]  /*16c0*/  ULOP3.LUT UR4, UR40, 0x1, URZ, 0xfc, !UPT ;  /* 0x0000000128047892 */ /* 0x000fcc000f8efc3f */
[----:B------:R-:W-:-:S05]  /*16d0*/  IMAD.U32 R0, RZ, RZ, UR4 ;  /* 0x00000004ff007e24 */ /* 0x000fca000f8e00ff */
[----:B------:R-:W-:-:S13]  /*16e0*/  ISETP.NE.AND P0, PT, R0, 0x3, PT ;  /* 0x000000030000780c */ /* 0x000fda0003f05270 */
[----:B------:R-:W-:Y:S05]  /*16f0*/  @!P0 BRA `(.L_x_19) ;  /* 0x0000000000048947 */ /* 0x000fea0003800000 */
[----:B------:R-:W-:Y:S01]  /*1700*/  BPT.TRAP 0x1 ;  /* 0x000000040000795c */ /* 0x000fe20000300000 */
.L_x_19:
[----:B------:R-:W2:Y:S01]  /*1710*/  S2UR UR5, SR_CgaCtaId ;  /* 0x00000000000579c3 */ /* 0x000ea20000008800 */
[----:B------:R-:W-:Y:S01]  /*1720*/  UMOV UR4, 0x400 ;  /* 0x0000040000047882 */ /* 0x000fe20000000000 */
[----:B------:R-:W-:Y:S02]  /*1730*/  IMAD.U32 R0, RZ, RZ, UR38 ;  /* 0x00000026ff007e24 */ /* 0x000fe4000f8e00ff */
[----:B------:R-:W-:-:S03]  /*1740*/  IMAD.U32 R3, RZ, RZ, UR39 ;  /* 0x00000027ff037e24 */ /* 0x000fc6000f8e00ff */
[----:B------:R-:W-:Y:S01]  /*1750*/  SHF.L.U32 R0, R0, 0x1f, RZ ;  /* 0x0000001f00007819 */ /* 0x000fe200000006ff */
[----:B--2---:R-:W-:-:S06]  /*1760*/  ULEA UR4, UR5, UR4, 0x18 ;  /* 0x0000000405047291 */ /* 0x004fcc000f8ec03f */
[----:B------:R-:W-:-:S04]  /*1770*/  IMAD.U32 R6, RZ, RZ, UR4 ;  /* 0x00000004ff067e24 */ /* 0x000fc8000f8e00ff */
[----:B------:R-:W-:-:S04]  /*1780*/  IMAD R3, R3, 0x8, R6 ;  /* 0x0000000803037824 */ /* 0x000fc800078e0206 */
[----:B------:R2:W3:Y:S01]  /*1790*/  SYNCS.PHASECHK.TRANS64.TRYWAIT P1, [R3+URZ], R0 ;  /* 0x00000000030075a7 */ /* 0x0004e2000802017f */
[----:B------:R-:W-:Y:S05]  /*17a0*/  @!P0 BRA `(.L_x_20) ;  /* 0x0000000000048947 */ /* 0x000fea0003800000 */
[----:B------:R-:W-:Y:S01]  /*17b0*/  BPT.TRAP 0x1 ;  /* 0x000000040000795c */ /* 0x000fe20000300000 */
.L_x_20:
[----:B---3--:R-:W-:Y:S05]  /*17c0*/  @P1 BRA `(.L_x_21) ;  /* 0x0000000000081947 */ /* 0x008fea0003800000 */
[----:B------:R-:W3:Y:S02]  /*17d0*/  SYNCS.PHASECHK.TRANS64.TRYWAIT P1, [R3+URZ], R0 ;  /* 0x00000000030075a7 */ /* 0x000ee4000802017f */
[----:B---3--:R-:W-:Y:S05]  /*17e0*/  @!P1 BRA `(.L_x_22) ;  /* 0x000000e400c89947 */ /* 0x008fea0003800000 */
.L_x_21:
[----:B------:R-:W-:-:S04]  /*17f0*/  UISETP.LT.AND UP0, UPT, UR46, 0x1, UPT ;  /* 0x000000012e00788c */ /* 0x000fc8000bf01270 */
[----:B------:R-:W-:-:S06]  /*1800*/  USEL UR4, UR46, 0x1, UP0 ;  /* 0x000000012e047887 */ /* 0x000fcc0008000000 */
[----:B--23--:R-:W-:Y:S01]  /*1810*/  IMAD.U32 R0, RZ, RZ, UR4 ;  /* 0x00000004ff007e24 */ /* 0x00cfe2000f8e00ff */
[----:B------:R-:W-:Y:S05]  /*1820*/  WARPSYNC.ALL ;  /* 0x0000000000007948 */ /* 0x000fea0003800000 */
[----:B------:R-:W-:-:S04]  /*1830*/  IADD3 R0, -R0, UR46, RZ ;  /* 0x0000002e00007c10 */ /* 0x000fc8000fffe1ff */
[----:B------:R-:W-:Y:S02]  /*1840*/  ISETP.GE.AND P1, PT, R0, 0x1, PT ;  /* 0x000000010000780c */ /* 0x000fe40003f26270 */
[----:B------:R-:W-:Y:S01]  /*1850*/  R2UR UR4, R6 ;  /* 0x00000000060472ca */ /* 0x000fe200000e0000 */
[----:B------:R-:W-:Y:S01]  /*1860*/  ULOP3.LUT UR8, UR48, 0x10000, URZ, 0xfc, !UPT ;  /* 0x0001000030087892 */ /* 0x000fe2000f8efc3f */
[----:B------:R-:W-:Y:S01]  /*1870*/  WARPGROUP.ARRIVE ;  /* 0x00000000000079c5 */ /* 0x000fe20000000000 */
[----:B------:R-:W-:Y:S01]  /*1880*/  UMOV UR5, 0xc0000010 ;  /* 0xc000001000057882 */ /* 0x000fe20000000000 */
[----:B------:R-:W-:Y:S01]  /*1890*/  UMOV UR7, 0xc0000010 ;  /* 0xc000001000077882 */ /* 0x000fe20000000000 */
[----:B------:R-:W-:-:S08]  /*18a0*/  ULEA UR10, UR39, UR8, 0xa ;  /* 0x00000008270a7291 */ /* 0x000fd0000f8e503f */
[----:B------:R-:W-:-:S04]  /*18b0*/  UIADD3 UR4, UR4, 0x2c180, URZ ;  /* 0x0002c18004047890 */ /* 0x000fc8000fffe03f */
[----:B------:R-:W-:-:S04]  /*18c0*/  USHF.R.U32.HI UR4, URZ, 0x4, UR4 ;  /* 0x000000043f047899 */ /* 0x000fc80008011604 */
[----:B------:R-:W-:-:S04]  /*18d0*/  ULOP3.LUT UR4, UR4, 0x3fff, URZ, 0xc0, !UPT ;  /* 0x00003fff04047892 */ /* 0x000fc8000f8ec03f */
[----:B------:R-:W-:-:S03]  /*18e0*/  ULOP3.LUT UR9, UR4, 0x10000, URZ, 0xfc, !UPT ;  /* 0x0001000004097892 */ /* 0x000fc6000f8efc3f */
[----:B------:R-:W-:Y:S01]  /*18f0*/  UMOV UR4, UR10 ;  /* 0x0000000a00047c82 */ /* 0x000fe20008000000 */
[----:B------:R-:W-:-:S09]  /*1900*/  UIMAD UR6, UR39, 0xc0, UR9 ;  /* 0x000000c0270678a4 */ /* 0x000fd2000f8e0209 */
[----:B------:R-:W-:Y:S01]  /*1910*/  IGMMA.64x96x32.S8.S8 R168, gdesc[UR4], RZ, !UPT, gsb0 ;  /* 0x02a0000004a879f1 */ /* 0x000fe2000c0410ff */
[----:B------:R-:W-:Y:S01]  /*1920*/  UIADD3 UR4, UR10, 0x100, URZ ;  /* 0x000001000a047890 */ /* 0x000fe2000fffe03f */
[----:B------:R-:W-:Y:S01]  /*1930*/  UMOV UR5, 0xc0000010 ;  /* 0xc000001000057882 */ /* 0x000fe20000000000 */
[----:B------:R-:W-:Y:S02]  /*1940*/  WARPGROUP.DEPBAR.LE gsb0, 0x0 ;  /* 0x00008000000079c5 */ /* 0x000fe40000010000 */
[----:B------:R-:W-:-:S06]  /*1950*/  WARPGROUP.ARRIVE ;  /* 0x00000000000079c5 */ /* 0x000fcc0000000000 */
        /* <DEDUP_REMOVED lines=10> */
[----:B------:R-:W-:Y:S03]  /*1a00*/  IGMMA.64x96x32.S8.S8 R24, gdesc[UR4], RZ, !UPT, gsb0 ;  /* 0x02a00000041879f1 */ /* 0x000fe6000c0410ff */
[----:B------:R-:W-:Y:S02]  /*1a10*/  WARPGROUP.DEPBAR.LE gsb0, 0x0 ;  /* 0x00008000000079c5 */ /* 0x000fe40000010000 */
[----:B------:R-:W-:Y:S05]  /*1a20*/  @!P1 BRA `(.L_x_23) ;  /* 0x00000004000c9947 */ /* 0x000fea0003800000 */
[----:B------:R-:W-:Y:S02]  /*1a30*/  UIADD3 UR4, UR39, 0x1, URZ ;  /* 0x0000000127047890 */ /* 0x000fe4000fffe03f */
[----:B------:R-:W-:Y:S02]  /*1a40*/  IMAD.U32 R3, RZ, RZ, UR39 ;  /* 0x00000027ff037e24 */ /* 0x000fe4000f8e00ff */
[----:B------:R-:W-:-:S04]  /*1a50*/  UISETP.NE.AND UP0, UPT, UR4, 0xb, UPT ;  /* 0x0000000b0400788c */ /* 0x000fc8000bf05270 */
[----:B------:R-:W-:Y:S02]  /*1a60*/  USEL UR5, URZ, 0x1, UP0 ;  /* 0x000000013f057887 */ /* 0x000fe40008000000 */
[----:B------:R-:W-:Y:S02]  /*1a70*/  USEL UR10, UR4, URZ, UP0 ;  /* 0x0000003f040a7287 */ /* 0x000fe40008000000 */
[----:B------:R-:W-:-:S06]  /*1a80*/  ULOP3.LUT UR5, UR38, UR5, URZ, 0x3c, !UPT ;  /* 0x0000000526057292 */ /* 0x000fcc000f8e3c3f */
[----:B------:R-:W-:-:S07]  /*1a90*/  IMAD.U32 R7, RZ, RZ, UR5 ;  /* 0x00000005ff077e24 */ /* 0x000fce000f8e00ff */
.L_x_30:
[----:B------:R-:W-:Y:S05]  /*1aa0*/  @!P0 BRA `(.L_x_24) ;  /* 0x0000000000048947 */ /* 0x000fea0003800000 */
[----:B------:R-:W-:Y:S01]  /*1ab0*/  BPT.TRAP 0x1 ;  /* 0x000000040000795c */ /* 0x000fe20000300000 */
.L_x_24:
[----:B------:R-:W2:Y:S01]  /*1ac0*/  S2UR UR5, SR_CgaCtaId ;  /* 0x00000000000579c3 */ /* 0x000ea20000008800 */
[----:B------:R-:W-:Y:S01]  /*1ad0*/  UMOV UR4, 0x400 ;  /* 0x0000040000047882 */ /* 0x000fe20000000000 */
[----:B01----:R-:W-:Y:S01]  /*1ae0*/  IMAD.U32 R5, RZ, RZ, UR10 ;  /* 0x0000000aff057e24 */ /* 0x003fe2000f8e00ff */
[----:B------:R-:W-:Y:S01]  /*1af0*/  SHF.L.U32 R4, R7, 0x1f, RZ ;  /* 0x0000001f07047819 */ /* 0x000fe200000006ff */
[----:B--2---:R-:W-:-:S06]  /*1b00*/  ULEA UR4, UR5, UR4, 0x18 ;  /* 0x0000000405047291 */ /* 0x004fcc000f8ec03f */
[----:B------:R-:W-:-:S04]  /*1b10*/  IMAD.U32 R6, RZ, RZ, UR4 ;  /* 0x00000004ff067e24 */ /* 0x000fc8000f8e00ff */
[----:B------:R-:W-:-:S04]  /*1b20*/  IMAD R5, R5, 0x8, R6 ;  /* 0x0000000805057824 */ /* 0x000fc800078e0206 */
[----:B------:R0:W1:Y:S01]  /*1b30*/  SYNCS.PHASECHK.TRANS64.TRYWAIT P1, [R5+URZ], R4 ;  /* 0x00000004050075a7 */ /* 0x000062000802017f */
[----:B------:R-:W-:Y:S05]  /*1b40*/  @!P0 BRA `(.L_x_25) ;  /* 0x0000000000048947 */ /* 0x000fea0003800000 */
[----:B------:R-:W-:Y:S01]  /*1b50*/  BPT.TRAP 0x1 ;  /* 0x000000040000795c */ /* 0x000fe20000300000 */
.L_x_25:
[----:B-1----:R-:W-:Y:S05]  /*1b60*/  @P1 BRA `(.L_x_26) ;  /* 0x0000000000081947 */ /* 0x002fea0003800000 */
[----:B------:R-:W1:Y:S02]  /*1b70*/  SYNCS.PHASECHK.TRANS64.TRYWAIT P1, [R5+URZ], R4 ;  /* 0x00000004050075a7 */ /* 0x000e64000802017f */
[----:B-1----:R-:W-:Y:S05]  /*1b80*/  @!P1 BRA `(.L_x_27) ;  /* 0x000000e000f49947 */ /* 0x002fea0003800000 */
.L_x_26:
[----:B------:R-:W-:Y:S01]  /*1b90*/  ULEA UR11, UR10, UR8, 0xa ;  /* 0x000000080a0b7291 */ /* 0x000fe2000f8e503f */
[----:B------:R-:W-:Y:S01]  /*1ba0*/  WARPGROUP.ARRIVE ;  /* 0x00000000000079c5 */ /* 0x000fe20000000000 */
[----:B------:R-:W-:Y:S01]  /*1bb0*/  UIMAD UR6, UR10, 0xc0, UR9 ;  /* 0x000000c00a0678a4 */ /* 0x000fe2000f8e0209 */
[----:B------:R-:W-:Y:S01]  /*1bc0*/  UMOV UR5, 0xc0000010 ;  /* 0xc000001000057882 */ /* 0x000fe20000000000 */
[----:B------:R-:W-:-:S03]  /*1bd0*/  UMOV UR7, 0xc0000010 ;  /* 0xc000001000077882 */ /* 0x000fc60000000000 */
[----:B------:R-:W-:-:S04]  /*1be0*/  UMOV UR4, UR11 ;  /* 0x0000000b00047c82 */ /* 0x000fc80008000000 */
[----:B------:R-:W-:Y:S01]  /*1bf0*/  IGMMA.64x96x32.S8.S8 R168, gdesc[UR4], R168, gsb0 ;  /* 0x02a0000004a879f1 */ /* 0x000fe200080410a8 */
[----:B------:R-:W-:Y:S01]  /*1c00*/  UIADD3 UR4, UR11, 0x100, URZ ;  /* 0x000001000b047890 */ /* 0x000fe2000fffe03f */
[----:B------:R-:W-:Y:S01]  /*1c10*/  UMOV UR5, 0xc0000010 ;  /* 0xc000001000057882 */ /* 0x000fe20000000000 */
[----:B------:R-:W-:Y:S02]  /*1c20*/  WARPGROUP.DEPBAR.LE gsb0, 0x0 ;  /* 0x00008000000079c5 */ /* 0x000fe40000010000 */
[----:B------:R-:W-:-:S06]  /*1c30*/  WARPGROUP.ARRIVE ;  /* 0x00000000000079c5 */ /* 0x000fcc0000000000 */
        /* <DEDUP_REMOVED lines=10> */
[----:B------:R-:W-:Y:S03]  /*1ce0*/  IGMMA.64x96x32.S8.S8 R24, gdesc[UR4], R24, gsb0 ;  /* 0x02a00000041879f1 */ /* 0x000fe60008041018 */
[----:B------:R-:W-:Y:S02]  /*1cf0*/  WARPGROUP.DEPBAR.LE gsb0, 0x0 ;  /* 0x00008000000079c5 */ /* 0x000fe40000010000 */
[----:B------:R-:W-:Y:S05]  /*1d00*/  @!P0 BRA `(.L_x_28) ;  /* 0x0000000000048947 */ /* 0x000fea0003800000 */
[----:B------:R-:W-:Y:S01]  /*1d10*/  BPT.TRAP 0x1 ;  /* 0x000000040000795c */ /* 0x000fe20000300000 */
.L_x_28:
[----:B------:R-:W-:Y:S01]  /*1d20*/  ISETP.NE.AND P1, PT, R18, RZ, PT ;  /* 0x000000ff1200720c */ /* 0x000fe20003f25270 */
[----:B------:R-:W-:-:S12]  /*1d30*/  UISETP.GT.U32.AND UP0, UPT, UR40, 0x1, UPT ;  /* 0x000000012800788c */ /* 0x000fd8000bf04070 */
[----:B01----:R-:W-:-:S04]  /*1d40*/  @P1 IMAD R4, R3, 0x8, R6 ;  /* 0x0000000803041824 */ /* 0x003fc800078e0206 */
[----:B------:R-:W-:-:S05]  /*1d50*/  @P1 VIADD R4, R4, 0x58 ;  /* 0x0000005804041836 */ /* 0x000fca0000000000 */
[----:B------:R-:W-:-:S04]  /*1d60*/  @P1 PRMT R4, R19, 0x654, R4 ;  /* 0x0000065413041816 */ /* 0x000fc80000000004 */
[----:B------:R0:W-:Y:S01]  /*1d70*/  @P1 SYNCS.ARRIVE.TRANS64.RED.A1T0 RZ, [R4+URZ], RZ ;  /* 0x000000ff04ff19a7 */ /* 0x0001e2000810043f */
[----:B------:R-:W-:-:S13]  /*1d80*/  PLOP3.LUT P1, PT, PT, PT, UP0, 0x80, 0x0 ;  /* 0x000000000000781c */ /* 0x000fda0003f2f008 */
[----:B0-----:R-:W-:Y:S05]  /*1d90*/  @P1 BRA `(.L_x_29) ;  /* 0x0000000000041947 */ /* 0x001fea0003800000 */
[----:B------:R-:W-:Y:S01]  /*1da0*/  BPT.TRAP 0x1 ;  /* 0x000000040000795c */ /* 0x000fe20000300000 */
.L_x_29:
[----:B------:R-:W-:Y:S01]  /*1db0*/  UIADD3 UR10, UR10, 0x1, URZ ;  /* 0x000000010a0a7890 */ /* 0x000fe2000fffe03f */
[C---:B------:R-:W-:Y:S01]  /*1dc0*/  ISETP.GT.AND P2, PT, R0.reuse, 0x1, PT ;  /* 0x000000010000780c */ /* 0x040fe20003f44270 */
[----:B------:R-:W-:Y:S02]  /*1dd0*/  VIADD R3, R3, 0x1 ;  /* 0x0000000103037836 */ /* 0x000fe40000000000 */
[----:B------:R-:W-:Y:S01]  /*1de0*/  UISETP.NE.AND UP0, UPT, UR10, 0xb, UPT ;  /* 0x0000000b0a00788c */ /* 0x000fe2000bf05270 */
[----:B------:R-:W-:Y:S02]  /*1df0*/  VIADD R0, R0, 0xffffffff ;  /* 0xffffffff00007836 */ /* 0x000fe40000000000 */
[C---:B------:R-:W-:Y:S01]  /*1e00*/  ISETP.NE.AND P1, PT, R3.reuse, 0xb, PT ;  /* 0x0000000b0300780c */ /* 0x040fe20003f25270 */
[----:B------:R-:W-:Y:S02]  /*1e10*/  USEL UR4, URZ, 0x1, UP0 ;  /* 0x000000013f047887 */ /* 0x000fe40008000000 */
[----:B------:R-:W-:Y:S01]  /*1e20*/  USEL UR10, UR10, URZ, UP0 ;  /* 0x0000003f0a0a7287 */ /* 0x000fe20008000000 */
[----:B------:R-:W-:-:S03]  /*1e30*/  SEL R3, R3, RZ, P1 ;  /* 0x000000ff03037207 */ /* 0x000fc60000800000 */
[----:B------:R-:W-:Y:S01]  /*1e40*/  LOP3.LUT R7, R7, UR4, RZ, 0x3c, !PT ;  /* 0x0000000407077c12 */ /* 0x000fe2000f8e3cff */
[----:B------:R-:W-:Y:S07]  /*1e50*/  @P2 BRA `(.L_x_30) ;  /* 0xfffffffc00102947 */ /* 0x000fee000383ffff */
.L_x_23:
[----:B------:R-:W2:Y:S02]  /*1e60*/  LDC R0, c[0x0][0x28c] ;  /* 0x0000a300ff007b82 */ /* 0x000ea40000000800 */
[----:B--2---:R-:W-:-:S13]  /*1e70*/  ISETP.GE.AND P1, PT, R0, 0x1, PT ;  /* 0x000000010000780c */ /* 0x004fda0003f26270 */
[----:B------:R-:W-:Y:S05]  /*1e80*/  @!P1 BRA `(.L_x_31) ;  /* 0x0000000000549947 */ /* 0x000fea0003800000 */
[----:B------:R-:W-:Y:S05]  /*1e90*/  @!P0 BRA `(.L_x_32) ;  /* 0x0000000000048947 */ /* 0x000fea0003800000 */
[----:B------:R-:W-:Y:S01]  /*1ea0*/  BPT.TRAP 0x1 ;  /* 0x000000040000795c */ /* 0x000fe20000300000 */
.L_x_32:
[----:B------:R-:W-:Y:S01]  /*1eb0*/  ISETP.NE.AND P0, PT, R18, RZ, PT ;  /* 0x000000ff1200720c */ /* 0x000fe20003f05270 */
[----:B------:R-:W-:-:S12]  /*1ec0*/  BSSY B0, `(.L_x_33) ;  /* 0x000000d000007945 */ /* 0x000fd80003800000 */
[----:B------:R-:W-:Y:S05]  /*1ed0*/  @!P0 BRA `(.L_x_34) ;  /* 0x00000000002c8947 */ /* 0x000fea0003800000 */
[----:B------:R-:W-:-:S04]  /*1ee0*/  UISETP.LT.AND UP0, UPT, UR46, 0x1, UPT ;  /* 0x000000012e00788c */ /* 0x000fc8000bf01270 */
[----:B------:R-:W-:-:S04]  /*1ef0*/  USEL UR6, UR46, 0x1, UP0 ;  /* 0x000000012e067887 */ /* 0x000fc80008000000 */
[----:B------:R-:W-:-:S04]  /*1f00*/  UIADD3 UR6, UR39, UR46, -UR6 ;  /* 0x0000002e27067290 */ /* 0x000fc8000fffe806 */
[----:B------:R-:W-:-:S04]  /*1f10*/  UIMAD.WIDE.U32 UR4, UR6, -0x45d1745d, URZ ;  /* 0xba2e8ba3060478a5 */ /* 0x000fc8000f8e003f */
[----:B------:R-:W-:-:S04]  /*1f20*/  USHF.R.U32.HI UR4, URZ, 0x3, UR5 ;  /* 0x000000033f047899 */ /* 0x000fc80008011605 */
[----:B------:R-:W-:-:S06]  /*1f30*/  UIMAD UR6, UR4, -0xb, UR6 ;  /* 0xfffffff5040678a4 */ /* 0x000fcc000f8e0206 */
[----:B------:R-:W-:-:S04]  /*1f40*/  IMAD.U32 R3, RZ, RZ, UR6 ;  /* 0x00000006ff037e24 */ /* 0x000fc8000f8e00ff */
[----:B------:R-:W-:-:S04]  /*1f50*/  IMAD R0, R3, 0x8, R6 ;  /* 0x0000000803007824 */ /* 0x000fc800078e0206 */
[----:B------:R-:W-:-:S05]  /*1f60*/  VIADD R0, R0, 0x58 ;  /* 0x0000005800007836 */ /* 0x000fca0000000000 */
[----:B------:R-:W-:-:S04]  /*1f70*/  PRMT R0, R19, 0x654, R0 ;  /* 0x0000065413007816 */ /* 0x000fc80000000000 */
[----:B------:R2:W-:Y:S03]  /*1f80*/  SYNCS.ARRIVE.TRANS64.RED.A1T0 RZ, [R0+URZ], RZ ;  /* 0x000000ff00ff79a7 */ /* 0x0005e6000810043f */
.L_x_34:
[----:B------:R-:W-:Y:S05]  /*1f90*/  BSYNC B0 ;  /* 0x0000000000007941 */ /* 0x000fea0003800000 */
.L_x_33:
[----:B------:R-:W-:-:S06]  /*1fa0*/  UISETP.GT.U32.AND UP0, UPT, UR40, 0x1, UPT ;  /* 0x000000012800788c */ /* 0x000fcc000bf04070 */
[----:B------:R-:W-:-:S13]  /*1fb0*/  PLOP3.LUT P0, PT, PT, PT, UP0, 0x80, 0x0 ;  /* 0x000000000000781c */ /* 0x000fda0003f0f008 */
[----:B------:R-:W-:Y:S05]  /*1fc0*/  @P0 BRA `(.L_x_31) ;  /* 0x0000000000040947 */ /* 0x000fea0003800000 */
[----:B------:R-:W-:Y:S01]  /*1fd0*/  BPT.TRAP 0x1 ;  /* 0x000000040000795c */ /* 0x000fe20000300000 */
.L_x_31:
[C---:B--2---:R-:W-:Y:S01]  /*1fe0*/  LOP3.LUT R0, R2.reuse, 0x3, RZ, 0xc0, !PT ;  /* 0x0000000302007812 */ /* 0x044fe200078ec0ff */
[----:B------:R-:W-:Y:S01]  /*1ff0*/  IMAD.MOV.U32 R217, RZ, RZ, -0x2 ;  /* 0xfffffffeffd97424 */ /* 0x000fe200078e00ff */
[----:B------:R-:W-:Y:S01]  /*2000*/  ULDC UR12, c[0x0][0x288] ;  /* 0x0000a200000c7ab9 */ /* 0x000fe20000000800 */
[----:B------:R-:W-:Y:S01]  /*2010*/  UIMAD UR42, UR42, 0x60, URZ ;  /* 0x000000602a2a78a4 */ /* 0x000fe2000f8e023f */
[----:B01----:R-:W-:Y:S01]  /*2020*/  LOP3.LUT R4, R2, 0x60, RZ, 0xc0, !PT ;  /* 0x0000006002047812 */ /* 0x003fe200078ec0ff */
[----:B------:R-:W-:Y:S01]  /*2030*/  IMAD R217, R0, R217, UR12 ;  /* 0x0000000c00d97e24 */ /* 0x000fe2000f8e02d9 */
[--C-:B------:R-:W-:Y:S01]  /*2040*/  SHF.R.U32.HI R0, RZ, 0x7, R2.reuse ;  /* 0x00000007ff007819 */ /* 0x100fe20000011602 */
[----:B------:R-:W-:Y:S01]  /*2050*/  UIMAD.WIDE UR8, UR41, 0x200, URZ ;  /* 0x00000200290878a5 */ /* 0x000fe2000f8e023f */
[----:B------:R-:W-:Y:S01]  /*2060*/  SHF.R.U32.HI R3, RZ, 0x2, R2 ;  /* 0x00000002ff037819 */ /* 0x000fe20000011602 */
[----:B------:R-:W-:Y:S01]  /*2070*/  USHF.L.U32 UR41, UR41, 0x9, URZ ;  /* 0x0000000929297899 */ /* 0x000fe2000800063f */
[----:B------:R-:W-:Y:S01]  /*2080*/  LOP3.LUT R0, R0, 0x1, RZ, 0xc0, !PT ;  /* 0x0000000100007812 */ /* 0x000fe200078ec0ff */
[----:B------:R-:W-:Y:S01]  /*2090*/  UISETP.GE.AND UP0, UPT, UR42, UR12, UPT ;  /* 0x0000000c2a00728c */ /* 0x000fe2000bf06270 */
[----:B------:R-:W-:Y:S01]  /*20a0*/  IMAD.SHL.U32 R8, R2, 0x2, RZ ;  /* 0x0000000202087824 */ /* 0x000fe200078e00ff */
[----:B------:R-:W-:Y:S01]  /*20b0*/  UIADD3 UR39, UR46, UR39, URZ ;  /* 0x000000272e277290 */ /* 0x000fe2000fffe03f */
[----:B------:R-:W-:Y:S01]  /*20c0*/  SHF.R.U32.HI R5, RZ, 0x1, R4 ;  /* 0x00000001ff057819 */ /* 0x000fe20000011604 */
[----:B------:R-:W-:Y:S01]  /*20d0*/  ULDC UR7, c[0x0][0x284] ;  /* 0x0000a10000077ab9 */ /* 0x000fe20000000800 */
[----:B------:R-:W-:Y:S01]  /*20e0*/  IMAD.U32 R9, RZ, RZ, UR42 ;  /* 0x0000002aff097e24 */ /* 0x000fe2000f8e00ff */
[----:B------:R-:W-:Y:S01]  /*20f0*/  UISETP.GE.OR UP0, UPT, UR41, UR7, UP0 ;  /* 0x000000072900728c */ /* 0x000fe20008706670 */
[----:B------:R-:W-:Y:S01]  /*2100*/  IMAD.SHL.U32 R4, R0, 0x40, RZ ;  /* 0x0000004000047824 */ /* 0x000fe200078e00ff */
[----:B------:R-:W-:Y:S01]  /*2110*/  UISETP.GT.U32.AND UP1, UPT, UR39, 0xa, UPT ;  /* 0x0000000a2700788c */ /* 0x000fe2000bf24070 */
[----:B------:R-:W-:Y:S01]  /*2120*/  LOP3.LUT R3, R3, 0x7, RZ, 0xc0, !PT ;  /* 0x0000000703037812 */ /* 0x000fe200078ec0ff */
[----:B------:R-:W-:Y:S01]  /*2130*/  USHF.R.S32.HI UR13, URZ, 0x1f, UR43 ;  /* 0x0000001f3f0d7899 */ /* 0x000fe2000801142b */
[----:B------:R-:W-:Y:S01]  /*2140*/  LOP3.LUT R8, R9, 0x6, R8, 0xf8, !PT ;  /* 0x0000000609087812 */ /* 0x000fe200078ef808 */
[----:B------:R-:W-:Y:S01]  /*2150*/  UIMAD.WIDE.U32 UR4, UR39, -0x45d1745d, URZ ;  /* 0xba2e8ba3270478a5 */ /* 0x000fe2000f8e003f */
[--C-:B------:R-:W-:Y:S01]  /*2160*/  LOP3.LUT R4, R4, 0x40, R3.reuse, 0xe2, !PT ;  /* 0x0000004004047812 */ /* 0x100fe200078ee203 */
[----:B------:R-:W-:Y:S01]  /*2170*/  ULDC.64 UR10, c[0x0][0x5d0] ;  /* 0x00017400000a7ab9 */ /* 0x000fe20000000a00 */
[----:B------:R-:W-:Y:S01]  /*2180*/  UISETP.LT.U32.AND UP1, UPT, UR46, 0xb, UP1 ;  /* 0x0000000b2e00788c */ /* 0x000fe20008f21070 */
[----:B------:R-:W-:Y:S01]  /*2190*/  PLOP3.LUT P0, PT, PT, PT, UP0, 0x80, 0x0 ;  /* 0x000000000000781c */ /* 0x000fe20003f0f008 */
[----:B------:R-:W-:Y:S01]  /*21a0*/  UISETP.GE.U32.AND UP2, UPT, UR46, 0xb, UPT ;  /* 0x0000000b2e00788c */ /* 0x000fe2000bf46070 */
[----:B------:R-:W-:Y:S01]  /*21b0*/  IADD3 R3, RZ, -R5, -R3 ;  /* 0x80000005ff037210 */ /* 0x000fe20007ffe803 */
[----:B------:R-:W-:Y:S01]  /*21c0*/  UIMAD UR6, UR13, UR10, URZ ;  /* 0x0000000a0d0672a4 */ /* 0x000fe2000f8e023f */
[--C-:B------:R-:W-:Y:S01]  /*21d0*/  SHF.R.S32.HI R9, RZ, 0x1f, R8.reuse ;  /* 0x0000001fff097819 */ /* 0x100fe20000011408 */
[----:B------:R-:W-:Y:S01]  /*21e0*/  USHF.R.U32.HI UR4, URZ, 0x3, UR5 ;  /* 0x000000033f047899 */ /* 0x000fe20008011605 */
[----:B------:R-:W-:Y:S01]  /*21f0*/  IMAD.U32 R15, RZ, RZ, UR10 ;  /* 0x0000000aff0f7e24 */ /* 0x000fe2000f8e00ff */
[----:B------:R-:W-:Y:S01]  /*2200*/  USEL UR5, URZ, 0x1, !UP1 ;  /* 0x000000013f057887 */ /* 0x000fe2000c800000 */
[----:B------:R-:W-:Y:S01]  /*2210*/  IMAD R0, R0, -0x40, R3 ;  /* 0xffffffc000007824 */ /* 0x000fe200078e0203 */
[----:B------:R-:W-:Y:S01]  /*2220*/  UIMAD UR6, UR43, UR11, UR6 ;  /* 0x0000000b2b0672a4 */ /* 0x000fe2000f8e0206 */
[----:B------:R-:W-:Y:S01]  /*2230*/  IMAD.U32 R7, RZ, RZ, UR7 ;  /* 0x00000007ff077e24 */ /* 0x000fe2000f8e00ff */
[----:B------:R-:W-:Y:S01]  /*2240*/  ULOP3.LUT UR38, UR38, UR5, URZ, 0x3c, !UPT ;  /* 0x0000000526267292 */ /* 0x000fe2000f8e3c3f */
[----:B------:R-:W-:Y:S01]  /*2250*/  IMAD.WIDE.U32 R14, R15, UR43, R8 ;  /* 0x0000002b0f0e7c25 */ /* 0x000fe2000f8e0008 */
[----:B------:R-:W-:Y:S01]  /*2260*/  UIMAD UR39, UR4, -0xb, UR39 ;  /* 0xfffffff5042778a4 */ /* 0x000fe2000f8e0227 */
[----:B------:R-:W-:Y:S01]  /*2270*/  LOP3.LUT R3, R4, UR8, R5, 0xfe, !PT ;  /* 0x0000000804037c12 */ /* 0x000fe2000f8efe05 */
[----:B------:R-:W-:Y:S01]  /*2280*/  @UP2 ULOP3.LUT UR38, UR38, 0x1, UR4, 0x78, !UPT ;  /* 0x0000000126262892 */ /* 0x000fe2000f8e7804 */
[----:B------:R-:W-:Y:S01]  /*2290*/  IADD3 R0, R7, -UR41, R0 ;  /* 0x8000002907007c10 */ /* 0x000fe2000fffe000 */
[----:B------:R-:W-:Y:S01]  /*22a0*/  VIADD R15, R15, UR6 ;  /* 0x000000060f0f7c36 */ /* 0x000fe20008000000 */
[----:B------:R-:W-:Y:S01]  /*22b0*/  UMOV UR41, 0xffffffff ;  /* 0xffffffff00297882 */ /* 0x000fe20000000000 */
[----:B------:R-:W-:Y:S01]  /*22c0*/  VIADD R217, R217, -UR42 ;  /* 0x8000002ad9d97c36 */ /* 0x000fe20008000000 */
[----:B------:R-:W-:Y:S07]  /*22d0*/  @P0 BRA `(.L_x_35) ;  /* 0x000000b800980947 */ /* 0x000fee0003800000 */
[----:B-----5:R-:W-:Y:S01]  /*22e0*/  ISETP.NE.AND P0, PT, R22, RZ, PT ;  /* 0x000000ff1600720c */ /* 0x020fe20003f05270 */
[----:B------:R-:W-:Y:S01]  /*22f0*/  ULDC.64 UR6, c[0x0][0x5c8] ;  /* 0x0001720000067ab9 */ /* 0x000fe20000000a00 */
[----:B------:R-:W-:Y:S01]  /*2300*/  BSSY B0, `(.L_x_35) ;  /* 0x0000ba3000007945 */ /* 0x000fe20003800000 */
[----:B------:R-:W-:Y:S01]  /*2310*/  UIMAD UR4, UR9, UR6, URZ ;  /* 0x00000006090472a4 */ /* 0x000fe2000f8e023f */
[----:B------:R-:W-:Y:S02]  /*2320*/  IMAD.U32 R4, RZ, RZ, UR7 ;  /* 0x00000007ff047e24 */ /* 0x000fe4000f8e00ff */
[----:B------:R-:W-:-:S04]  /*2330*/  IMAD.WIDE.U32 R14, R3, UR6, R14 ;  /* 0x00000006030e7c25 */ /* 0x000fc8000f8e000e */
[----:B------:R-:W-:-:S04]  /*2340*/  IMAD R5, R3, R4, UR4 ;  /* 0x0000000403057e24 */ /* 0x000fc8000f8e0204 */
[----:B------:R-:W-:Y:S01]  /*2350*/  IMAD.IADD R20, R15, 0x1, R5 ;  /* 0x000000010f147824 */ /* 0x000fe200078e0205 */
[----:B------:R-:W-:Y:S06]  /*2360*/  @!P0 BRA `(.L_x_36) ;  /* 0x00000084005c8947 */ /* 0x000fec0003800000 */
[----:B------:R-:W0:Y:S01]  /*2370*/  LDC.64 R4, c[0x0][0x5b0] ;  /* 0x00016c00ff047b82 */ /* 0x000e220000000a00 */
[----:B------:R-:W-:Y:S01]  /*2380*/  ULDC.64 UR4, c[0x0][0x5b8] ;  /* 0x00016e0000047ab9 */ /* 0x000fe20000000a00 */
[----:B------:R-:W-:Y:S01]  /*2390*/  ISETP.GE.AND P2, PT, R0, 0x1, PT ;  /* 0x000000010000780c */ /* 0x000fe20003f46270 */
[----:B------:R-:W-:Y:S01]  /*23a0*/  IMAD.U32 R11, RZ, RZ, UR4 ;  /* 0x00000004ff0b7e24 */ /* 0x000fe2000f8e00ff */
[----:B------:R-:W-:Y:S01]  /*23b0*/  UIMAD UR4, UR13, UR4, URZ ;  /* 0x000000040d0472a4 */ /* 0x000fe2000f8e023f */
[----:B------:R-:W-:Y:S01]  /*23c0*/  BSSY B1, `(.L_x_37) ;  /* 0x000000e000017945 */ /* 0x000fe20003800000 */
[----:B------:R-:W-:Y:S01]  /*23d0*/  ISETP.LT.OR P1, PT, R217, 0x1, !P2 ;  /* 0x00000001d900780c */ /* 0x000fe20005721670 */
[----:B------:R-:W-:Y:S01]  /*23e0*/  IMAD.WIDE.U32 R8, R11, UR43, R8 ;  /* 0x0000002b0b087c25 */ /* 0x000fe2000f8e0008 */
[----:B------:R-:W1:Y:S01]  /*23f0*/  LDC.64 R6, c[0x0][0x5a8] ;  /* 0x00016a00ff067b82 */ /* 0x000e620000000a00 */
[----:B------:R-:W-:Y:S02]  /*2400*/  UIMAD UR4, UR43, UR5, UR4 ;  /* 0x000000052b0472a4 */ /* 0x000fe4000f8e0204 */
[----:B------:R-:W-:-:S04]  /*2410*/  IMAD.MOV.U32 R10, RZ, RZ, R8 ;  /* 0x000000ffff0a7224 */ /* 0x000fc800078e0008 */
[----:B------:R-:W-:Y:S02]  /*2420*/  VIADD R11, R9, UR4 ;  /* 0x00000004090b7c36 */ /* 0x000fe40008000000 */
[----:B0-----:R-:W-:Y:S02]  /*2430*/  IMAD R218, R4, UR9, RZ ;  /* 0x0000000904da7c24 */ /* 0x001fe4000f8e02ff */
[----:B------:R-:W-:-:S04]  /*2440*/  IMAD.WIDE.U32 R12, R3, R4, R10 ;  /* 0x00000004030c7225 */ /* 0x000fc800078e000a */
[----:B------:R-:W-:Y:S01]  /*2450*/  IMAD R219, R3, R5, R218 ;  /* 0x0000000503db7224 */ /* 0x000fe200078e02da */
[----:B-1----:R-:W-:-:S04]  /*2460*/  IADD3 R12, P0, R12, R6, RZ ;  /* 0x000000060c0c7210 */ /* 0x002fc80007f1e0ff */
[----:B------:R-:W-:Y:S01]  /*2470*/  IADD3.X R13, R7, R13, R219, P0, !PT ;  /* 0x0000000d070d7210 */ /* 0x000fe200007fe4db */
[----:B------:R-:W-:Y:S08]  /*2480*/  @P1 BRA `(.L_x_38) ;  /* 0x0000000000041947 */ /* 0x000ff00003800000 */
[----:B------:R0:W5:Y:S02]  /*2490*/  LDG.E.U8 R216, desc[UR36][R12.64] ;  /* 0x000000240cd87981 */ /* 0x000164000c1e1100 */
.L_x_38:
[----:B------:R-:W-:Y:S05]  /*24a0*/  BSYNC B1 ;  /* 0x0000000000017941 */ /* 0x000fea0003800000 */
.L_x_37:
[----:B-----5:R-:W-:Y:S01]  /*24b0*/  LOP3.LUT R15, R216, 0xffff, RZ, 0xc0, !PT ;  /* 0x0000ffffd80f7812 */ /* 0x020fe200078ec0ff */
[----:B------:R-:W-:Y:S01]  /*24c0*/  ULDC.64 UR4, c[0x0][0x5c0] ;  /* 0x0001700000047ab9 */ /* 0x000fe20000000a00 */
[----:B------:R-:W-:Y:S01]  /*24d0*/  ISETP.LT.OR P3, PT, R217, 0x2, !P2 ;  /* 0x00000002d900780c */ /* 0x000fe20005761670 */
[----:B------:R-:W-:Y:S01]  /*24e0*/  BSSY B1, `(.L_x_39) ;  /* 0x000000b000017945 */ /* 0x000fe20003800000 */
[----:B------:R-:W-:Y:S02]  /*24f0*/  PRMT R15, R15, 0x8880, RZ ;  /* 0x000088800f0f7816 */ /* 0x000fe400000000ff */
[----:B------:R-:W-:-:S03]  /*2500*/  IADD3 R14, P0, R14, UR4, RZ ;  /* 0x000000040e0e7c10 */ /* 0x000fc6000ff1e0ff */
[----:B------:R-:W-:Y:S01]  /*2510*/  IMAD R220, R15, R22, RZ ;  /* 0x000000160fdc7224 */ /* 0x000fe200078e02ff */
[----:B------:R-:W-:-:S03]  /*2520*/  IADD3.X R15, R20, UR5, RZ, P0, !PT ;  /* 0x00000005140f7c10 */ /* 0x000fc600087fe4ff */
[----:B------:R-:W-:-:S05]  /*2530*/  @!P1 IMAD R21, R168, R23, R220 ;  /* 0x00000017a8159224 */ /* 0x000fca00078e02dc */
[----:B------:R1:W-:Y:S01]  /*2540*/  @!P1 STG.E.U8 desc[UR36][R14.64], R21 ;  /* 0x000000150e009986 */ /* 0x0003e2000c101124 */
[----:B------:R-:W-:Y:S05]  /*2550*/  @P3 BRA `(.L_x_40) ;  /* 0x00000000000c3947 */ /* 0x000fea0003800000 */
[----:B------:R-:W1:Y:S02]  /*2560*/  LDG.E.U8 R216, desc[UR36][R12.64+0x1] ;  /* 0x000001240cd87981 */ /* 0x000e64000c1e1100 */
[----:B-1----:R-:W-:-:S05]  /*2570*/  PRMT R21, R216, 0x8880, RZ ;  /* 0x00008880d8157816 */ /* 0x002fca00000000ff */
[----:B------:R-:W-:-:S07]  /*2580*/  IMAD R220, R21, R22, RZ ;  /* 0x0000001615dc7224 */ /* 0x000fce00078e02ff */
.L_x_40:
[----:B------:R-:W-:Y:S05]  /*2590*/  BSYNC B1 ;  /* 0x0000000000017941 */ /* 0x000fea0003800000 */
.L_x_39:
[----:B------:R-:W-:Y:S01]  /*25a0*/  ISETP.GE.AND P1, PT, R0, 0x9, PT ;  /* 0x000000090000780c */ /* 0x000fe20003f26270 */
[C---:B------:R-:W-:Y:S01]  /*25b0*/  IMAD.SHL.U32 R20, R4.reuse, 0x8, RZ ;  /* 0x0000000804147824 */ /* 0x040fe200078e00ff */
[----:B-1----:R-:W-:Y:S01]  /*25c0*/  SHF.L.U64.HI R21, R4, 0x3, R5 ;  /* 0x0000000304157819 */ /* 0x002fe20000010205 */
[----:B------:R-:W-:Y:S01]  /*25d0*/  @!P3 IMAD R221, R169, R23, R220 ;  /* 0x00000017a9ddb224 */ /* 0x000fe200078e02dc */
[C---:B------:R-:W-:Y:S01]  /*25e0*/  ISETP.LT.OR P6, PT, R217.reuse, 0x1, !P1 ;  /* 0x00000001d900780c */ /* 0x040fe20004fc1670 */
[----:B------:R-:W-:Y:S01]  /*25f0*/  BSSY B1, `(.L_x_41) ;  /* 0x000000c000017945 */ /* 0x000fe20003800000 */
[----:B------:R-:W-:Y:S01]  /*2600*/  ISETP.LT.OR P0, PT, R217, 0x2, !P1 ;  /* 0x00000002d900780c */ /* 0x000fe20004f01670 */
[----:B------:R-:W-:Y:S01]  /*2610*/  IMAD.WIDE.U32 R168, R3, R4, R20 ;  /* 0x0000000403a87225 */ /* 0x000fe200078e0014 */
[----:B------:R1:W-:Y:S03]  /*2620*/  @!P3 STG.E.U8 desc[UR36][R14.64+0x1], R221 ;  /* 0x000001dd0e00b986 */ /* 0x0003e6000c101124 */
[----:B------:R-:W-:Y:S01]  /*2630*/  IMAD.IADD R219, R219, 0x1, R169 ;  /* 0x00000001dbdb7824 */ /* 0x000fe200078e02a9 */
[----:B------:R-:W-:-:S04]  /*2640*/  IADD3 R168, P3, P4, R8, R6, R168 ;  /* 0x0000000608a87210 */ /* 0x000fc80007c7e0a8 */
[----:B------:R-:W-:Y:S02]  /*2650*/  IADD3.X R169, R11, R7, R219, P3, P4 ;  /* 0x000000070ba97210 */ /* 0x000fe40001fe84db */
[----:B------:R-:W-:Y:S01]  /*2660*/  @!P6 IADD3 R218, P5, R14, UR45, RZ ;  /* 0x0000002d0edaec10 */ /* 0x000fe2000ffbe0ff */
[----:B------:R-:W-:-:S12]  /*2670*/  @P6 BRA `(.L_x_42) ;  /* 0x00000000000c6947 */ /* 0x000fd80003800000 */
[----:B------:R-:W1:Y:S02]  /*2680*/  LDG.E.U8 R216, desc[UR36][R168.64] ;  /* 0x00000024a8d87981 */ /* 0x000e64000c1e1100 */
[----:B-1----:R-:W-:-:S05]  /*2690*/  PRMT R221, R216, 0x8880, RZ ;  /* 0x00008880d8dd7816 */ /* 0x002fca00000000ff */
[----:B------:R-:W-:-:S07]  /*26a0*/  IMAD R220, R221, R22, RZ ;  /* 0x00000016dddc7224 */ /* 0x000fce00078e02ff */
.L_x_42:
[----:B------:R-:W-:Y:S05]  /*26b0*/  BSYNC B1 ;  /* 0x0000000000017941 */ /* 0x000fea0003800000 */
.L_x_41:
[----:B-1----:R-:W-:Y:S01]  /*26c0*/  @!P6 IMAD R221, R170, R23, R220 ;  /* 0x00000017aadde224 */ /* 0x002fe200078e02dc */
[----:B------:R-:W-:Y:S01]  /*26d0*/  @!P6 IADD3.X R219, R15, UR44, RZ, P5, !PT ;  /* 0x0000002c0fdbec10 */ /* 0x000fe2000affe4ff */
[----:B------:R-:W-:Y:S01]  /*26e0*/  BSSY B1, `(.L_x_43) ;  /* 0x000000a000017945 */ /* 0x000fe20003800000 */
[C---:B------:R-:W-:Y:S02]  /*26f0*/  ISETP.LT.OR P4, PT, R217.reuse, 0x9, !P2 ;  /* 0x00000009d900780c */ /* 0x040fe40005781670 */
[C---:B------:R-:W-:Y:S01]  /*2700*/  ISETP.LT.OR P5, PT, R217.reuse, 0xa, !P2 ;  /* 0x0000000ad900780c */ /* 0x040fe200057a1670 */
[----:B------:R1:W-:Y:S01]  /*2710*/  @!P6 STG.E.U8 desc[UR36][R218.64], R221 ;  /* 0x000000ddda00e986 */ /* 0x0003e2000c101124 */
[----:B------:R-:W-:Y:S02]  /*2720*/  ISETP.LT.OR P3, PT, R217, 0x9, !P1 ;  /* 0x00000009d900780c */ /* 0x000fe40004f61670 */
[----:B------:R-:W-:Y:S01]  /*2730*/  @!P0 IADD3 R170, P6, R14, UR45, RZ ;  /* 0x0000002d0eaa8c10 */ /* 0x000fe2000ffde0ff */
[----:B------:R-:W-:-:S12]  /*2740*/  @P0 BRA `(.L_x_44) ;  /* 0x00000000000c0947 */ /* 0x000fd80003800000 */
[----:B------:R-:W1:Y:S02]  /*2750*/  LDG.E.U8 R216, desc[UR36][R168.64+0x1] ;  /* 0x00000124a8d87981 */ /* 0x000e64000c1e1100 */
[----:B-1----:R-:W-:-:S05]  /*2760*/  PRMT R219, R216, 0x8880, RZ ;  /* 0x00008880d8db7816 */ /* 0x002fca00000000ff */
[----:B------:R-:W-:-:S07]  /*2770*/  IMAD R220, R219, R22, RZ ;  /* 0x00000016dbdc7224 */ /* 0x000fce00078e02ff */
.L_x_44:
[----:B------:R-:W-:Y:S05]  /*2780*/  BSYNC B1 ;  /* 0x0000000000017941 */ /* 0x000fea0003800000 */
.L_x_43:
[----:B-1----:R-:W-:Y:S01]  /*2790*/  @!P0 IMAD R219, R171, R23, R220 ;  /* 0x00000017abdb8224 */ /* 0x002fe200078e02dc */
[----:B------:R-:W-:Y:S01]  /*27a0*/  @!P0 IADD3.X R171, R15, UR44, RZ, P6, !PT ;  /* 0x0000002c0fab8c10 */ /* 0x000fe2000b7fe4ff */
[----:B------:R-:W-:Y:S04]  /*27b0*/  BSSY B1, `(.L_x_45) ;  /* 0x0000006000017945 */ /* 0x000fe80003800000 */
[----:B------:R1:W-:Y:S01]  /*27c0*/  @!P0 STG.E.U8 desc[UR36][R170.64+0x1], R219 ;  /* 0x000001dbaa008986 */ /* 0x0003e2000c101124 */
[----:B------:R-:W-:Y:S05]  /*27d0*/  @P4 BRA `(.L_x_46) ;  /* 0x00000000000c4947 */ /* 0x000fea0003800000 */
[----:B------:R-:W1:Y:S02]  /*27e0*/  LDG.E.U8 R216, desc[UR36][R12.64+0x8] ;  /* 0x000008240cd87981 */ /* 0x000e64000c1e1100 */
[----:B-1----:R-:W-:-:S05]  /*27f0*/  PRMT R171, R216, 0x8880, RZ ;  /* 0x00008880d8ab7816 */ /* 0x002fca00000000ff */
[----:B------:R-:W-:-:S07]  /*2800*/  IMAD R220, R171, R22, RZ ;  /* 0x00000016abdc7224 */ /* 0x000fce00078e02ff */
.L_x_46:
[----:B------:R-:W-:Y:S05]  /*2810*/  BSYNC B1 ;  /* 0x0000000000017941 */ /* 0x000fea0003800000 */
.L_x_45:
[----:B-1----:R-:W-:Y:S01]  /*2820*/  @!P4 IMAD R171, R172, R23, R220 ;  /* 0x00000017acabc224 */ /* 0x002fe200078e02dc */
[----:B------:R-:W-:Y:S04]  /*2830*/  BSSY B1, `(.L_x_47) ;  /* 0x0000006000017945 */ /* 0x000fe80003800000 */
[----:B------:R1:W-:Y:S01]  /*2840*/  @!P4 STG.E.U8 desc[UR36][R14.64+0x8], R171 ;  /* 0x000008ab0e00c986 */ /* 0x0003e2000c101124 */
[----:B------:R-:W-:Y:S05]  /*2850*/  @P5 BRA `(.L_x_48) ;  /* 0x00000000000c5947 */ /* 0x000fea0003800000 */
[----:B------:R-:W1:Y:S02]  /*2860*/  LDG.E.U8 R216, desc[UR36][R12.64+0x9] ;  /* 0x000009240cd87981 */ /* 0x000e64000c1e1100 */
[----:B-1----:R-:W-:-:S05]  /*2870*/  PRMT R171, R216, 0x8880, RZ ;  /* 0x00008880d8ab7816 */ /* 0x002fca00000000ff */
[----:B------:R-:W-:-:S07]  /*2880*/  IMAD R220, R171, R22, RZ ;  /* 0x00000016abdc7224 */ /* 0x000fce00078e02ff */
.L_x_48:
[----:B------:R-:W-:Y:S05]  /*2890*/  BSYNC B1 ;  /* 0x0000000000017941 */ /* 0x000fea0003800000 */
.L_x_47:
[----:B------:R-:W-:Y:S01]  /*28a0*/  @!P5 IMAD R173, R173, R23, R220 ;  /* 0x00000017adadd224 */ /* 0x000fe200078e02dc */
[----:B------:R-:W-:Y:S01]  /*28b0*/  BSSY B1, `(.L_x_49) ;  /* 0x0000008000017945 */ /* 0x000fe20003800000 */
[----:B------:R-:W-:Y:S02]  /*28c0*/  ISETP.LT.OR P0, PT, R217, 0xa, !P1 ;  /* 0x0000000ad900780c */ /* 0x000fe40004f01670 */
[----:B------:R-:W-:Y:S01]  /*28d0*/  @!P3 IADD3 R170, P4, R14, UR45, RZ ;  /* 0x0000002d0eaabc10 */ /* 0x000fe2000ff9e0ff */
[----:B------:R2:W-:Y:S01]  /*28e0*/  @!P5 STG.E.U8 desc[UR36][R14.64+0x9], R173 ;  /* 0x000009ad0e00d986 */ /* 0x0005e2000c101124 */
[----:B------:R-:W-:Y:S11]  /*28f0*/  @P3 BRA `(.L_x_50) ;  /* 0x00000000000c3947 */ /* 0x000ff60003800000 */
[----:B------:R-:W2:Y:S02]  /*2900*/  LDG.E.U8 R216, desc[UR36][R168.64+0x8] ;  /* 0x00000824a8d87981 */ /* 0x000ea4000c1e1100 */
[----:B--2---:R-:W-:-:S05]  /*2910*/  PRMT R173, R216, 0x8880, RZ ;  /* 0x00008880d8ad7816 */ /* 0x004fca00000000ff */
[----:B------:R-:W-:-:S07]  /*2920*/  IMAD R220, R173, R22, RZ ;  /* 0x00000016addc7224 */ /* 0x000fce00078e02ff */
.L_x_50:
[----:B------:R-:W-:Y:S05]  /*2930*/  BSYNC B1 ;  /* 0x0000000000017941 */ /* 0x000fea0003800000 */
.L_x_49:
[----:B------:R-:W-:Y:S01]  /*2940*/  @!P3 IMAD R219, R174, R23, R220 ;  /* 0x00000017aedbb224 */ /* 0x000fe200078e02dc */
[----:B-1----:R-:W-:Y:S01]  /*2950*/  @!P3 IADD3.X R171, R15, UR44, RZ, P4, !PT ;  /* 0x0000002c0fabbc10 */ /* 0x002fe2000a7fe4ff */
        /* <DEDUP_REMOVED lines=10> */
.L_x_52:
[----:B------:R-:W-:Y:S05]  /*2a00*/  BSYNC B1 ;  /* 0x0000000000017941 */ /* 0x000fea0003800000 */
.L_x_51:
[----:B------:R-:W-:Y:S01]  /*2a10*/  @!P0 IMAD R175, R175, R23, R220 ;  /* 0x00000017afaf8224 */ /* 0x000fe200078e02dc */
[----:B--2---:R-:W-:Y:S01]  /*2a20*/  @!P0 IADD3.X R173, R15, UR44, RZ, P6, !PT ;  /* 0x0000002c0fad8c10 */ /* 0x004fe2000b7fe4ff */
[----:B------:R-:W-:Y:S04]  /*2a30*/  BSSY B1, `(.L_x_53) ;  /* 0x0000006000017945 */ /* 0x000fe80003800000 */
[----:B------:R2:W-:Y:S01]  /*2a40*/  @!P0 STG.E.U8 desc[UR36][R172.64+0x9], R175 ;  /* 0x000009afac008986 */ /* 0x0005e2000c101124 */
[----:B------:R-:W-:Y:S05]  /*2a50*/  @P4 BRA `(.L_x_54) ;  /* 0x00000000000c4947 */ /* 0x000fea0003800000 */
[----:B------:R-:W1:Y:S02]  /*2a60*/  LDG.E.U8 R216, desc[UR36][R12.64+0x10] ;  /* 0x000010240cd87981 */ /* 0x000e64000c1e1100 */
[----:B-1----:R-:W-:-:S05]  /*2a70*/  PRMT R171, R216, 0x8880, RZ ;  /* 0x00008880d8ab7816 */ /* 0x002fca00000000ff */
[----:B------:R-:W-:-:S07]  /*2a80*/  IMAD R220, R171, R22, RZ ;  /* 0x00000016abdc7224 */ /* 0x000fce00078e02ff */
.L_x_54:
[----:B------:R-:W-:Y:S05]  /*2a90*/  BSYNC B1 ;  /* 0x0000000000017941 */ /* 0x000fea0003800000 */
.L_x_53:
[----:B-1----:R-:W-:Y:S01]  /*2aa0*/  @!P4 IMAD R171, R176, R23, R220 ;  /* 0x00000017b0abc224 */ /* 0x002fe200078e02dc */
[----:B------:R-:W-:Y:S04]  /*2ab0*/  BSSY B1, `(.L_x_55) ;  /* 0x0000006000017945 */ /* 0x000fe80003800000 */
[----:B------:R1:W-:Y:S01]  /*2ac0*/  @!P4 STG.E.U8 desc[UR36][R14.64+0x10], R171 ;  /* 0x000010ab0e00c986 */ /* 0x0003e2000c101124 */
[----:B------:R-:W-:Y:S05]  /*2ad0*/  @P5 BRA `(.L_x_56) ;  /* 0x00000000000c5947 */ /* 0x000fea0003800000 */
[----:B------:R-:W1:Y:S02]  /*2ae0*/  LDG.E.U8 R216, desc[UR36][R12.64+0x11] ;  /* 0x000011240cd87981 */ /* 0x000e64000c1e1100 */
[----:B-1----:R-:W-:-:S05]  /*2af0*/  PRMT R171, R216, 0x8880, RZ ;  /* 0x00008880d8ab7816 */ /* 0x002fca00000000ff */
[----:B------:R-:W-:-:S07]  /*2b00*/  IMAD R220, R171, R22, RZ ;  /* 0x00000016abdc7224 */ /* 0x000fce00078e02ff */
.L_x_56:
[----:B------:R-:W-:Y:S05]  /*2b10*/  BSYNC B1 ;  /* 0x0000000000017941 */ /* 0x000fea0003800000 */
.L_x_55:
        /* <DEDUP_REMOVED lines=9> */
.L_x_58:
[----:B------:R-:W-:Y:S05]  /*2bb0*/  BSYNC B1 ;  /* 0x0000000000017941 */ /* 0x000fea0003800000 */
.L_x_57:
[----:B--2---:R-:W-:Y:S01]  /*2bc0*/  @!P3 IMAD R175, R178, R23, R220 ;  /* 0x00000017b2afb224 */ /* 0x004fe200078e02dc */
[----:B-1----:R-:W-:Y:S01]  /*2bd0*/  @!P3 IADD3.X R171, R15, UR44, RZ, P4, !PT ;  /* 0x0000002c0fabbc10 */ /* 0x002fe2000a7fe4ff */
[----:B------:R-:W-:Y:S01]  /*2be0*/  BSSY B1, `(.L_x_59) ;  /* 0x000000c000017945 */ /* 0x000fe20003800000 */
[----:B------:R-:W-:Y:S02]  /*2bf0*/  @!P0 IADD3 R172, P5, R14, UR45, RZ ;  /* 0x0000002d0eac8c10 */ /* 0x000fe4000ffbe0ff */
[----:B------:R-:W-:Y:S01]  /*2c00*/  ISETP.LT.OR P6, PT, R217, 0x19, !P2 ;  /* 0x00000019d900780c */ /* 0x000fe200057c1670 */
[----:B------:R1:W-:Y:S01]  /*2c10*/  @!P3 STG.E.U8 desc[UR36][R170.64+0x10], R175 ;  /* 0x000010afaa00b986 */ /* 0x0003e2000c101124 */
[----:B------:R-:W-:Y:S02]  /*2c20*/  @!P0 IADD3.X R173, R15, UR44, RZ, P5, !PT ;  /* 0x0000002c0fad8c10 */ /* 0x000fe4000affe4ff */
[C---:B------:R-:W-:Y:S02]  /*2c30*/  ISETP.LT.OR P3, PT, R217.reuse, 0x1a, !P2 ;  /* 0x0000001ad900780c */ /* 0x040fe40005761670 */
[----:B------:R-:W-:-:S02]  /*2c40*/  ISETP.LT.OR P4, PT, R217, 0x19, !P1 ;  /* 0x00000019d900780c */ /* 0x000fc40004f81670 */
[----:B------:R-:W-:Y:S01]  /*2c50*/  ISETP.LT.OR P5, PT, R217, 0x1a, !P1 ;  /* 0x0000001ad900780c */ /* 0x000fe20004fa1670 */
[----:B------:R-:W-:-:S12]  /*2c60*/  @P0 BRA `(.L_x_60) ;  /* 0x00000000000c0947 */ /* 0x000fd80003800000 */
[----:B------:R-:W1:Y:S02]  /*2c70*/  LDG.E.U8 R216, desc[UR36][R168.64+0x11] ;  /* 0x00001124a8d87981 */ /* 0x000e64000c1e1100 */
[----:B-1----:R-:W-:-:S05]  /*2c80*/  PRMT R171, R216, 0x8880, RZ ;  /* 0x00008880d8ab7816 */ /* 0x002fca00000000ff */
[----:B------:R-:W-:-:S07]  /*2c90*/  IMAD R220, R171, R22, RZ ;  /* 0x00000016abdc7224 */ /* 0x000fce00078e02ff */
.L_x_60:
[----:B------:R-:W-:Y:S05]  /*2ca0*/  BSYNC B1 ;  /* 0x0000000000017941 */ /* 0x000fea0003800000 */
.L_x_59:
[----:B------:R-:W-:Y:S01]  /*2cb0*/  @!P0 IMAD R179, R179, R23, R220 ;  /* 0x00000017b3b38224 */ /* 0x000fe200078e02dc */
[----:B------:R-:W-:Y:S04]  /*2cc0*/  BSSY B1, `(.L_x_61) ;  /* 0x0000006000017945 */ /* 0x000fe80003800000 */
[----:B------:R2:W-:Y:S01]  /*2cd0*/  @!P0 STG.E.U8 desc[UR36][R172.64+0x11], R179 ;  /* 0x000011b3ac008986 */ /* 0x0005e2000c101124 */
[----:B------:R-:W-:Y:S05]  /*2ce0*/  @P6 BRA `(.L_x_62) ;  /* 0x00000000000c6947 */ /* 0x000fea0003800000 */
[----:B------:R-:W1:Y:S02]  /*2cf0*/  LDG.E.U8 R216, desc[UR36][R12.64+0x18] ;  /* 0x000018240cd87981 */ /* 0x000e64000c1e1100 */
[----:B-1----:R-:W-:-:S05]  /*2d00*/  PRMT R171, R216, 0x8880, RZ ;  /* 0x00008880d8ab7816 */ /* 0x002fca00000000ff */
[----:B------:R-:W-:-:S07]  /*2d10*/  IMAD R220, R171, R22, RZ ;  /* 0x00000016abdc7224 */ /* 0x000fce00078e02ff */
.L_x_62:
[----:B------:R-:W-:Y:S05]  /*2d20*/  BSYNC B1 ;  /* 0x0000000000017941 */ /* 0x000fea0003800000 */
.L_x_61:
[----:B-1----:R-:W-:Y:S01]  /*2d30*/  @!P6 IMAD R171, R180, R23, R220 ;  /* 0x00000017b4abe224 */ /* 0x002fe200078e02dc */
[----:B------:R-:W-:Y:S04]  /*2d40*/  BSSY B1, `(.L_x_63) ;  /* 0x0000006000017945 */ /* 0x000fe80003800000 */
[----:B------:R1:W-:Y:S01]  /*2d50*/  @!P6 STG.E.U8 desc[UR36][R14.64+0x18], R171 ;  /* 0x000018ab0e00e986 */ /* 0x0003e2000c101124 */
[----:B------:R-:W-:Y:S05]  /*2d60*/  @P3 BRA `(.L_x_64) ;  /* 0x00000000000c3947 */ /* 0x000fea0003800000 */
[----:B------:R-:W1:Y:S02]  /*2d70*/  LDG.E.U8 R216, desc[UR36][R12.64+0x19] ;  /* 0x000019240cd87981 */ /* 0x000e64000c1e1100 */
[----:B-1----:R-:W-:-:S05]  /*2d80*/  PRMT R171, R216, 0x8880, RZ ;  /* 0x00008880d8ab7816 */ /* 0x002fca00000000ff */
[----:B------:R-:W-:-:S07]  /*2d90*/  IMAD R220, R171, R22, RZ ;  /* 0x00000016abdc7224 */ /* 0x000fce00078e02ff */
.L_x_64:
[----:B------:R-:W-:Y:S05]  /*2da0*/  BSYNC B1 ;  /* 0x0000000000017941 */ /* 0x000fea0003800000 */
.L_x_63:
[----:B------:R-:W-:Y:S01]  /*2db0*/  @!P3 IMAD R181, R181, R23, R220 ;  /* 0x00000017b5b5b224 */ /* 0x000fe200078e02dc */
[----:B------:R-:W-:Y:S01]  /*2dc0*/  BSSY B1, `(.L_x_65) ;  /* 0x000000a000017945 */ /* 0x000fe20003800000 */
[----:B------:R-:W-:Y:S02]  /*2dd0*/  ISETP.LT.OR P0, PT, R217, 0x21, !P1 ;  /* 0x00000021d900780c */ /* 0x000fe40004f01670 */
[C---:B------:R-:W-:Y:S01]  /*2de0*/  @!P5 IADD3 R170, P6, R14.reuse, UR45, RZ ;  /* 0x0000002d0eaadc10 */ /* 0x040fe2000ffde0ff */
[----:B------:R4:W-:Y:S01]  /*2df0*/  @!P3 STG.E.U8 desc[UR36][R14.64+0x19], R181 ;  /* 0x000019b50e00b986 */ /* 0x0009e2000c101124 */
[----:B--2---:R-:W-:-:S04]  /*2e00*/  @!P4 IADD3 R172, P3, R14, UR45, RZ ;  /* 0x0000002d0eaccc10 */ /* 0x004fc8000ff7e0ff */
[----:B------:R-:W-:Y:S01]  /*2e10*/  @!P4 IADD3.X R173, R15, UR44, RZ, P3, !PT ;  /* 0x0000002c0fadcc10 */ /* 0x000fe20009ffe4ff */
[----:B------:R-:W-:Y:S08]  /*2e20*/  @P4 BRA `(.L_x_66) ;  /* 0x00000000000c4947 */ /* 0x000ff00003800000 */
[----:B------:R-:W2:Y:S02]  /*2e30*/  LDG.E.U8 R216, desc[UR36][R168.64+0x18] ;  /* 0x00001824a8d87981 */ /* 0x000ea4000c1e1100 */
[----:B--2---:R-:W-:-:S05]  /*2e40*/  PRMT R175, R216, 0x8880, RZ ;  /* 0x00008880d8af7816 */ /* 0x004fca00000000ff */
[----:B------:R-:W-:-:S07]  /*2e50*/  IMAD R220, R175, R22, RZ ;  /* 0x00000016afdc7224 */ /* 0x000fce00078e02ff */
.L_x_66:
[----:B------:R-:W-:Y:S05]  /*2e60*/  BSYNC B1 ;  /* 0x0000000000017941 */ /* 0x000fea0003800000 */
.L_x_65:
[----:B------:R-:W-:Y:S01]  /*2e70*/  @!P4 IMAD R175, R182, R23, R220 ;  /* 0x00000017b6afc224 */ /* 0x000fe200078e02dc */
[----:B------:R-:W-:Y:S01]  /*2e80*/  BSSY B1, `(.L_x_67) ;  /* 0x0000007000017945 */ /* 0x000fe20003800000 */
[----:B-1----:R-:W-:-:S03]  /*2e90*/  @!P5 IADD3.X R171, R15, UR44, RZ, P6, !PT ;  /* 0x0000002c0fabdc10 */ /* 0x002fc6000b7fe4ff */
[----:B------:R1:W-:Y:S01]  /*2ea0*/  @!P4 STG.E.U8 desc[UR36][R172.64+0x18], R175 ;  /* 0x000018afac00c986 */ /* 0x0003e2000c101124 */
[----:B------:R-:W-:Y:S05]  /*2eb0*/  @P5 BRA `(.L_x_68) ;  /* 0x00000000000c5947 */ /* 0x000fea0003800000 */
[----:B------:R-:W1:Y:S02]  /*2ec0*/  LDG.E.U8 R216, desc[UR36][R168.64+0x19] ;  /* 0x00001924a8d87981 */ /* 0x000e64000c1e1100 */
[----:B-1----:R-:W-:-:S05]  /*2ed0*/  PRMT R173, R216, 0x8880, RZ ;  /* 0x00008880d8ad7816 */ /* 0x002fca00000000ff */
[----:B------:R-:W-:-:S07]  /*2ee0*/  IMAD R220, R173, R22, RZ ;  /* 0x00000016addc7224 */ /* 0x000fce00078e02ff */
.L_x_68:
[----:B------:R-:W-:Y:S05]  /*2ef0*/  BSYNC B1 ;  /* 0x0000000000017941 */ /* 0x000fea0003800000 */
.L_x_67:
[----:B------:R-:W-:Y:S01]  /*2f00*/  ISETP.LT.OR P4, PT, R217, 0x21, !P2 ;  /* 0x00000021d900780c */ /* 0x000fe20005781670 */
[----:B------:R-:W-:Y:S01]  /*2f10*/  @!P5 IMAD R183, R183, R23, R220 ;  /* 0x00000017b7b7d224 */ /* 0x000fe200078e02dc */
[----:B------:R-:W-:Y:S01]  /*2f20*/  BSSY B1, `(.L_x_69) ;  /* 0x0000009000017945 */ /* 0x000fe20003800000 */
[C---:B------:R-:W-:Y:S02]  /*2f30*/  ISETP.LT.OR P3, PT, R217.reuse, 0x22, !P1 ;  /* 0x00000022d900780c */ /* 0x040fe40004f61670 */
[----:B-1----:R-:W-:Y:S01]  /*2f40*/  @!P0 IADD3 R172, P6, R14, UR45, RZ ;  /* 0x0000002d0eac8c10 */ /* 0x002fe2000ffde0ff */
[----:B------:R1:W-:Y:S01]  /*2f50*/  @!P5 STG.E.U8 desc[UR36][R170.64+0x19], R183 ;  /* 0x000019b7aa00d986 */ /* 0x0003e2000c101124 */
[----:B------:R-:W-:-:S06]  /*2f60*/  ISETP.LT.OR P5, PT, R217, 0x22, !P2 ;  /* 0x00000022d900780c */ /* 0x000fcc00057a1670 */
[----:B------:R-:W-:Y:S07]  /*2f70*/  @P4 BRA `(.L_x_70) ;  /* 0x00000000000c4947 */ /* 0x000fee0003800000 */
[----:B------:R-:W1:Y:S02]  /*2f80*/  LDG.E.U8 R216, desc[UR36][R12.64+0x20] ;  /* 0x000020240cd87981 */ /* 0x000e64000c1e1100 */
[----:B-1----:R-:W-:-:S05]  /*2f90*/  PRMT R171, R216, 0x8880, RZ ;  /* 0x00008880d8ab7816 */ /* 0x002fca00000000ff */
[----:B------:R-:W-:-:S07]  /*2fa0*/  IMAD R220, R171, R22, RZ ;  /* 0x00000016abdc7224 */ /* 0x000fce00078e02ff */
.L_x_70:
[----:B------:R-:W-:Y:S05]  /*2fb0*/  BSYNC B1 ;  /* 0x0000000000017941 */ /* 0x000fea0003800000 */
.L_x_69:
[----:B-1----:R-:W-:Y:S01]  /*2fc0*/  @!P4 IMAD R171, R184, R23, R220 ;  /* 0x00000017b8abc224 */ /* 0x002fe200078e02dc */
[----:B------:R-:W-:Y:S04]  /*2fd0*/  BSSY B1, `(.L_x_71) ;  /* 0x0000006000017945 */ /* 0x000fe80003800000 */
[----:B------:R1:W-:Y:S01]  /*2fe0*/  @!P4 STG.E.U8 desc[UR36][R14.64+0x20], R171 ;  /* 0x000020ab0e00c986 */ /* 0x0003e2000c101124 */
[----:B------:R-:W-:Y:S05]  /*2ff0*/  @P5 BRA `(.L_x_72) ;  /* 0x00000000000c5947 */ /* 0x000fea0003800000 */
[----:B------:R-:W1:Y:S02]  /*3000*/  LDG.E.U8 R216, desc[UR36][R12.64+0x21] ;  /* 0x000021240cd87981 */ /* 0x000e64000c1e1100 */
[----:B-1----:R-:W-:-:S05]  /*3010*/  PRMT R171, R216, 0x8880, RZ ;  /* 0x00008880d8ab7816 */ /* 0x002fca00000000ff */
[----:B------:R-:W-:-:S07]  /*3020*/  IMAD R220, R171, R22, RZ ;  /* 0x00000016abdc7224 */ /* 0x000fce00078e02ff */
.L_x_72:
[----:B------:R-:W-:Y:S05]  /*3030*/  BSYNC B1 ;  /* 0x0000000000017941 */ /* 0x000fea0003800000 */
.L_x_71:
[----:B------:R-:W-:Y:S01]  /*3040*/  @!P5 IMAD R185, R185, R23, R220 ;  /* 0x00000017b9b9d224 */ /* 0x000fe200078e02dc */
[----:B------:R-:W-:Y:S01]  /*3050*/  BSSY B1, `(.L_x_73) ;  /* 0x0000007000017945 */ /* 0x000fe20003800000 */
[----:B------:R-:W-:-:S03]  /*3060*/  @!P0 IADD3.X R173, R15, UR44, RZ, P6, !PT ;  /* 0x0000002c0fad8c10 */ /* 0x000fc6000b7fe4ff */
[----:B------:R2:W-:Y:S01]  /*3070*/  @!P5 STG.E.U8 desc[UR36][R14.64+0x21], R185 ;  /* 0x000021b90e00d986 */ /* 0x0005e2000c101124 */
[----:B------:R-:W-:Y:S05]  /*3080*/  @P0 BRA `(.L_x_74) ;  /* 0x00000000000c0947 */ /* 0x000fea0003800000 */
[----:B------:R-:W1:Y:S02]  /*3090*/  LDG.E.U8 R216, desc[UR36][R168.64+0x20] ;  /* 0x00002024a8d87981 */ /* 0x000e64000c1e1100 */
[----:B-1----:R-:W-:-:S05]  /*30a0*/  PRMT R171, R216, 0x8880, RZ ;  /* 0x00008880d8ab7816 */ /* 0x002fca00000000ff */
[----:B------:R-:W-:-:S07]  /*30b0*/  IMAD R220, R171, R22, RZ ;  /* 0x00000016abdc7224 */ /* 0x000fce00078e02ff */
.L_x_74:
[----:B------:R-:W-:Y:S05]  /*30c0*/  BSYNC B1 ;  /* 0x0000000000017941 */ /* 0x000fea0003800000 */
.L_x_73:
[----:B------:R-:W-:Y:S01]  /*30d0*/  @!P0 IMAD R175, R186, R23, R220 ;  /* 0x00000017baaf8224 */ /* 0x000fe200078e02dc */
[----:B------:R-:W-:Y:S01]  /*30e0*/  @!P3 IADD3 R170, P5, R14, UR45, RZ ;  /* 0x0000002d0eaabc10 */ /* 0x000fe2000ffbe0ff */
[----:B------:R-:W-:Y:S01]  /*30f0*/  BSSY B1, `(.L_x_75) ;  /* 0x000000b000017945 */ /* 0x000fe20003800000 */
[----:B------:R-:W-:Y:S02]  /*3100*/  ISETP.LT.OR P6, PT, R217, 0x29, !P2 ;  /* 0x00000029d900780c */ /* 0x000fe400057c1670 */
[----:B------:R0:W-:Y:S01]  /*3110*/  @!P0 STG.E.U8 desc[UR36][R172.64+0x20], R175 ;  /* 0x000020afac008986 */ /* 0x0001e2000c101124 */
[----:B-1----:R-:W-:Y:S02]  /*3120*/  @!P3 IADD3.X R171, R15, UR44, RZ, P5, !PT ;  /* 0x0000002c0fabbc10 */ /* 0x002fe4000affe4ff */
[C---:B------:R-:W-:Y:S02]  /*3130*/  ISETP.LT.OR P0, PT, R217.reuse, 0x2a, !P2 ;  /* 0x0000002ad900780c */ /* 0x040fe40005701670 */
[----:B------:R-:W-:-:S02]  /*3140*/  ISETP.LT.OR P4, PT, R217, 0x29, !P1 ;  /* 0x00000029d900780c */ /* 0x000fc40004f81670 */
[----:B------:R-:W-:Y:S01]  /*3150*/  ISETP.LT.OR P5, PT, R217, 0x2a, !P1 ;  /* 0x0000002ad900780c */ /* 0x000fe20004fa1670 */
[----:B------:R-:W-:-:S12]  /*3160*/  @P3 BRA `(.L_x_76) ;  /* 0x00000000000c3947 */ /* 0x000fd80003800000 */
[----:B------:R-:W0:Y:S02]  /*3170*/  LDG.E.U8 R216, desc[UR36][R168.64+0x21] ;  /* 0x00002124a8d87981 */ /* 0x000e24000c1e1100 */
[----:B0-----:R-:W-:-:S05]  /*3180*/  PRMT R173, R216, 0x8880, RZ ;  /* 0x00008880d8ad7816 */ /* 0x001fca00000000ff */
[----:B------:R-:W-:-:S07]  /*3190*/  IMAD R220, R173, R22, RZ ;  /* 0x00000016addc7224 */ /* 0x000fce00078e02ff */
.L_x_76:
[----:B------:R-:W-:Y:S05]  /*31a0*/  BSYNC B1 ;  /* 0x0000000000017941 */ /* 0x000fea0003800000 */
.L_x_75:
[----:B------:R-:W-:Y:S01]  /*31b0*/  @!P3 IMAD R187, R187, R23, R220 ;  /* 0x00000017bbbbb224 */ /* 0x000fe200078e02dc */
[----:B------:R-:W-:Y:S04]  /*31c0*/  BSSY B1, `(.L_x_77) ;  /* 0x0000006000017945 */ /* 0x000fe80003800000 */
[----:B------:R1:W-:Y:S01]  /*31d0*/  @!P3 STG.E.U8 desc[UR36][R170.64+0x21], R187 ;  /* 0x000021bbaa00b986 */ /* 0x0003e2000c101124 */
[----:B------:R-:W-:Y:S05]  /*31e0*/  @P6 BRA `(.L_x_78) ;  /* 0x00000000000c6947 */ /* 0x000fea0003800000 */
[----:B------:R-:W1:Y:S02]  /*31f0*/  LDG.E.U8 R216, desc[UR36][R12.64+0x28] ;  /* 0x000028240cd87981 */ /* 0x000e64000c1e1100 */
[----:B-1----:R-:W-:-:S05]  /*3200*/  PRMT R171, R216, 0x8880, RZ ;  /* 0x00008880d8ab7816 */ /* 0x002fca00000000ff */
[----:B------:R-:W-:-:S07]  /*3210*/  IMAD R220, R171, R22, RZ ;  /* 0x00000016abdc7224 */ /* 0x000fce00078e02ff */
.L_x_78:
[----:B------:R-:W-:Y:S05]  /*3220*/  BSYNC B1 ;  /* 0x0000000000017941 */ /* 0x000fea0003800000 */
.L_x_77:
[----:B-1----:R-:W-:Y:S01]  /*3230*/  @!P6 IMAD R171, R188, R23, R220 ;  /* 0x00000017bcabe224 */ /* 0x002fe200078e02dc */
[----:B------:R-:W-:Y:S04]  /*3240*/  BSSY B1, `(.L_x_79) ;  /* 0x0000006000017945 */ /* 0x000fe80003800000 */
[----:B------:R1:W-:Y:S01]  /*3250*/  @!P6 STG.E.U8 desc[UR36][R14.64+0x28], R171 ;  /* 0x000028ab0e00e986 */ /* 0x0003e2000c101124 */
[----:B------:R-:W-:Y:S05]  /*3260*/  @P0 BRA `(.L_x_80) ;  /* 0x00000000000c0947 */ /* 0x000fea0003800000 */
[----:B------:R-:W1:Y:S02]  /*3270*/  LDG.E.U8 R216, desc[UR36][R12.64+0x29] ;  /* 0x000029240cd87981 */ /* 0x000e64000c1e1100 */
[----:B-1----:R-:W-:-:S05]  /*3280*/  PRMT R171, R216, 0x8880, RZ ;  /* 0x00008880d8ab7816 */ /* 0x002fca00000000ff */
[----:B------:R-:W-:-:S07]  /*3290*/  IMAD R220, R171, R22, RZ ;  /* 0x00000016abdc7224 */ /* 0x000fce00078e02ff */
.L_x_80:
[----:B------:R-:W-:Y:S05]  /*32a0*/  BSYNC B1 ;  /* 0x0000000000017941 */ /* 0x000fea0003800000 */
.L_x_79:
[----:B------:R-:W-:Y:S01]  /*32b0*/  @!P0 IMAD R189, R189, R23, R220 ;  /* 0x00000017bdbd8224 */ /* 0x000fe200078e02dc */
[----:B------:R-:W-:Y:S01]  /*32c0*/  BSSY B1, `(.L_x_81) ;  /* 0x000000a000017945 */ /* 0x000fe20003800000 */
[----:B------:R-:W-:Y:S02]  /*32d0*/  ISETP.LT.OR P3, PT, R217, 0x31, !P1 ;  /* 0x00000031d900780c */ /* 0x000fe40004f61670 */
[C---:B------:R-:W-:Y:S01]  /*32e0*/  @!P5 IADD3 R170, P6, R14.reuse, UR45, RZ ;  /* 0x0000002d0eaadc10 */ /* 0x040fe2000ffde0ff */
[----:B------:R1:W-:Y:S01]  /*32f0*/  @!P0 STG.E.U8 desc[UR36][R14.64+0x29], R189 ;  /* 0x000029bd0e008986 */ /* 0x0003e2000c101124 */
[----:B0-----:R-:W-:-:S04]  /*3300*/  @!P4 IADD3 R172, P0, R14, UR45, RZ ;  /* 0x0000002d0eaccc10 */ /* 0x001fc8000ff1e0ff */
[----:B------:R-:W-:Y:S01]  /*3310*/  @!P4 IADD3.X R173, R15, UR44, RZ, P0, !PT ;  /* 0x0000002c0fadcc10 */ /* 0x000fe200087fe4ff */
[----:B------:R-:W-:Y:S08]  /*3320*/  @P4 BRA `(.L_x_82) ;  /* 0x00000000000c4947 */ /* 0x000ff00003800000 */
[----:B------:R-:W5:Y:S02]  /*3330*/  LDG.E.U8 R216, desc[UR36][R168.64+0x28] ;  /* 0x00002824a8d87981 */ /* 0x000f64000c1e1100 */
[----:B-----5:R-:W-:-:S05]  /*3340*/  PRMT R175, R216, 0x8880, RZ ;  /* 0x00008880d8af7816 */ /* 0x020fca00000000ff */
[----:B------:R-:W-:-:S07]  /*3350*/  IMAD R220, R175, R22, RZ ;  /* 0x00000016afdc7224 */ /* 0x000fce00078e02ff */
.L_x_82:
[----:B------:R-:W-:Y:S05]  /*3360*/  BSYNC B1 ;  /* 0x0000000000017941 */ /* 0x000fea0003800000 */
.L_x_81:
[----:B------:R-:W-:Y:S01]  /*3370*/  @!P4 IMAD R175, R190, R23, R220 ;  /* 0x00000017beafc224 */ /* 0x000fe200078e02dc */
[----:B------:R-:W-:Y:S01]  /*3380*/  BSSY B1, `(.L_x_83) ;  /* 0x0000007000017945 */ /* 0x000fe20003800000 */
[----:B-1----:R-:W-:-:S03]  /*3390*/  @!P5 IADD3.X R171, R15, UR44, RZ, P6, !PT ;  /* 0x0000002c0fabdc10 */ /* 0x002fc6000b7fe4ff */
[----:B------:R0:W-:Y:S01]  /*33a0*/  @!P4 STG.E.U8 desc[UR36][R172.64+0x28], R175 ;  /* 0x000028afac00c986 */ /* 0x0001e2000c101124 */
[----:B------:R-:W-:Y:S05]  /*33b0*/  @P5 BRA `(.L_x_84) ;  /* 0x00000000000c5947 */ /* 0x000fea0003800000 */
[----:B------:R-:W0:Y:S02]  /*33c0*/  LDG.E.U8 R216, desc[UR36][R168.64+0x29] ;  /* 0x00002924a8d87981 */ /* 0x000e24000c1e1100 */
[----:B0-----:R-:W-:-:S05]  /*33d0*/  PRMT R173, R216, 0x8880, RZ ;  /* 0x00008880d8ad7816 */ /* 0x001fca00000000ff */
[----:B------:R-:W-:-:S07]  /*33e0*/  IMAD R220, R173, R22, RZ ;  /* 0x00000016addc7224 */ /* 0x000fce00078e02ff */
.L_x_84:
[----:B------:R-:W-:Y:S05]  /*33f0*/  BSYNC B1 ;  /* 0x0000000000017941 */ /* 0x000fea0003800000 */
.L_x_83:
[----:B------:R-:W-:Y:S01]  /*3400*/  ISETP.LT.OR P4, PT, R217, 0x31, !P2 ;  /* 0x00000031d900780c */ /* 0x000fe20005781670 */
[----:B------:R-:W-:Y:S01]  /*3410*/  @!P5 IMAD R191, R191, R23, R220 ;  /* 0x00000017bfbfd224 */ /* 0x000fe200078e02dc */
[----:B------:R-:W-:Y:S01]  /*3420*/  BSSY B1, `(.L_x_85) ;  /* 0x0000009000017945 */ /* 0x000fe20003800000 */
[C---:B------:R-:W-:Y:S02]  /*3430*/  ISETP.LT.OR P0, PT, R217.reuse, 0x32, !P1 ;  /* 0x00000032d900780c */ /* 0x040fe40004f01670 */
[----:B0-----:R-:W-:Y:S01]  /*3440*/  @!P3 IADD3 R172, P6, R14, UR45, RZ ;  /* 0x0000002d0eacbc10 */ /* 0x001fe2000ffde0ff */
[----:B------:R0:W-:Y:S01]  /*3450*/  @!P5 STG.E.U8 desc[UR36][R170.64+0x29], R191 ;  /* 0x000029bfaa00d986 */ /* 0x0001e2000c101124 */
[----:B------:R-:W-:-:S06]  /*3460*/  ISETP.LT.OR P5, PT, R217, 0x32, !P2 ;  /* 0x00000032d900780c */ /* 0x000fcc00057a1670 */
[----:B------:R-:W-:Y:S07]  /*3470*/  @P4 BRA `(.L_x_86) ;  /* 0x00000000000c4947 */ /* 0x000fee0003800000 */
[----:B------:R-:W0:Y:S02]  /*3480*/  LDG.E.U8 R216, desc[UR36][R12.64+0x30] ;  /* 0x000030240cd87981 */ /* 0x000e24000c1e1100 */
[----:B0-----:R-:W-:-:S05]  /*3490*/  PRMT R171, R216, 0x8880, RZ ;  /* 0x00008880d8ab7816 */ /* 0x001fca00000000ff */
[----:B------:R-:W-:-:S07]  /*34a0*/  IMAD R220, R171, R22, RZ ;  /* 0x00000016abdc7224 */ /* 0x000fce00078e02ff */
.L_x_86:
[----:B------:R-:W-:Y:S05]  /*34b0*/  BSYNC B1 ;  /* 0x0000000000017941 */ /* 0x000fea0003800000 */
.L_x_85:
[----:B0-----:R-:W-:Y:S01]  /*34c0*/  @!P4 IMAD R171, R192, R23, R220 ;  /* 0x00000017c0abc224 */ /* 0x001fe200078e02dc */
[----:B------:R-:W-:Y:S04]  /*34d0*/  BSSY B1, `(.L_x_87) ;  /* 0x0000006000017945 */ /* 0x000fe80003800000 */
[----:B------:R0:W-:Y:S01]  /*34e0*/  @!P4 STG.E.U8 desc[UR36][R14.64+0x30], R171 ;  /* 0x000030ab0e00c986 */ /* 0x0001e2000c101124 */
[----:B------:R-:W-:Y:S05]  /*34f0*/  @P5 BRA `(.L_x_88) ;  /* 0x00000000000c5947 */ /* 0x000fea0003800000 */
[----:B------:R-:W0:Y:S02]  /*3500*/  LDG.E.U8 R216, desc[UR36][R12.64+0x31] ;  /* 0x000031240cd87981 */ /* 0x000e24000c1e1100 */
[----:B0-----:R-:W-:-:S05]  /*3510*/  PRMT R171, R216, 0x8880, RZ ;  /* 0x00008880d8ab7816 */ /* 0x001fca00000000ff */
[----:B------:R-:W-:-:S07]  /*3520*/  IMAD R220, R171, R22, RZ ;  /* 0x00000016abdc7224 */ /* 0x000fce00078e02ff */
.L_x_88:
[----:B------:R-:W-:Y:S05]  /*3530*/  BSYNC B1 ;  /* 0x0000000000017941 */ /* 0x000fea0003800000 */
.L_x_87:
[----:B------:R-:W-:Y:S01]  /*3540*/  @!P5 IMAD R193, R193, R23, R220 ;  /* 0x00000017c1c1d224 */ /* 0x000fe200078e02dc */
[----:B------:R-:W-:Y:S01]  /*3550*/  BSSY B1, `(.L_x_89) ;  /* 0x0000007000017945 */ /* 0x000fe20003800000 */
[----:B------:R-:W-:-:S03]  /*3560*/  @!P3 IADD3.X R173, R15, UR44, RZ, P6, !PT ;  /* 0x0000002c0fadbc10 */ /* 0x000fc6000b7fe4ff */
[----:B------:R1:W-:Y:S01]  /*3570*/  @!P5 STG.E.U8 desc[UR36][R14.64+0x31], R193 ;  /* 0x000031c10e00d986 */ /* 0x0003e2000c101124 */
[----:B------:R-:W-:Y:S05]  /*3580*/  @P3 BRA `(.L_x_90) ;  /* 0x00000000000c3947 */ /* 0x000fea0003800000 */
[----:B------:R-:W0:Y:S02]  /*3590*/  LDG.E.U8 R216, desc[UR36][R168.64+0x30] ;  /* 0x00003024a8d87981 */ /* 0x000e24000c1e1100 */
[----:B0-----:R-:W-:-:S05]  /*35a0*/  PRMT R171, R216, 0x8880, RZ ;  /* 0x00008880d8ab7816 */ /* 0x001fca00000000ff */
[----:B------:R-:W-:-:S07]  /*35b0*/  IMAD R220, R171, R22, RZ ;  /* 0x00000016abdc7224 */ /* 0x000fce00078e02ff */
.L_x_90:
[----:B------:R-:W-:Y:S05]  /*35c0*/  BSYNC B1 ;  /* 0x0000000000017941 */ /* 0x000fea0003800000 */
.L_x_89:
[----:B------:R-:W-:Y:S01]  /*35d0*/  @!P3 IMAD R175, R194, R23, R220 ;  /* 0x00000017c2afb224 */ /* 0x000fe200078e02dc */
[----:B------:R-:W-:Y:S01]  /*35e0*/  @!P0 IADD3 R170, P5, R14, UR45, RZ ;  /* 0x0000002d0eaa8c10 */ /* 0x000fe2000ffbe0ff */
[----:B------:R-:W-:Y:S01]  /*35f0*/  BSSY B1, `(.L_x_91) ;  /* 0x000000b000017945 */ /* 0x000fe20003800000 */
[----:B------:R-:W-:Y:S02]  /*3600*/  ISETP.LT.OR P6, PT, R217, 0x39, !P2 ;  /* 0x00000039d900780c */ /* 0x000fe400057c1670 */
[----:B------:R1:W-:Y:S01]  /*3610*/  @!P3 STG.E.U8 desc[UR36][R172.64+0x30], R175 ;  /* 0x000030afac00b986 */ /* 0x0003e2000c101124 */
[----:B0-----:R-:W-:Y:S02]  /*3620*/  @!P0 IADD3.X R171, R15, UR44, RZ, P5, !PT ;  /* 0x0000002c0fab8c10 */ /* 0x001fe4000affe4ff */
[C---:B------:R-:W-:Y:S02]  /*3630*/  ISETP.LT.OR P3, PT, R217.reuse, 0x3a, !P2 ;  /* 0x0000003ad900780c */ /* 0x040fe40005761670 */
[----:B------:R-:W-:-:S02]  /*3640*/  ISETP.LT.OR P4, PT, R217, 0x39, !P1 ;  /* 0x00000039d900780c */ /* 0x000fc40004f81670 */
[----:B------:R-:W-:Y:S01]  /*3650*/  ISETP.LT.OR P5, PT, R217, 0x3a, !P1 ;  /* 0x0000003ad900780c */ /* 0x000fe20004fa1670 */
[----:B------:R-:W-:-:S12]  /*3660*/  @P0 BRA `(.L_x_92) ;  /* 0x00000000000c0947 */ /* 0x000fd80003800000 */
[----:B------:R-:W1:Y:S02]  /*3670*/  LDG.E.U8 R216, desc[UR36][R168.64+0x31] ;  /* 0x00003124a8d87981 */ /* 0x000e64000c1e1100 */
[----:B-1----:R-:W-:-:S05]  /*3680*/  PRMT R173, R216, 0x8880, RZ ;  /* 0x00008880d8ad7816 */ /* 0x002fca00000000ff */
[----:B------:R-:W-:-:S07]  /*3690*/  IMAD R220, R173, R22, RZ ;  /* 0x00000016addc7224 */ /* 0x000fce00078e02ff */
.L_x_92:
[----:B------:R-:W-:Y:S05]  /*36a0*/  BSYNC B1 ;  /* 0x0000000000017941 */ /* 0x000fea0003800000 */
.L_x_91:
[----:B------:R-:W-:Y:S01]  /*36b0*/  @!P0 IMAD R195, R195, R23, R220 ;  /* 0x00000017c3c38224 */ /* 0x000fe200078e02dc */
[----:B------:R-:W-:Y:S04]  /*36c0*/  BSSY B1, `(.L_x_93) ;  /* 0x0000006000017945 */ /* 0x000fe80003800000 */
[----:B------:R0:W-:Y:S01]  /*36d0*/  @!P0 STG.E.U8 desc[UR36][R170.64+0x31], R195 ;  /* 0x000031c3aa008986 */ /* 0x0001e2000c101124 */
[----:B------:R-:W-:Y:S05]  /*36e0*/  @P6 BRA `(.L_x_94) ;  /* 0x00000000000c6947 */ /* 0x000fea0003800000 */
[----:B------:R-:W0:Y:S02]  /*36f0*/  LDG.E.U8 R216, desc[UR36][R12.64+0x38] ;  /* 0x000038240cd87981 */ /* 0x000e24000c1e1100 */
[----:B0-----:R-:W-:-:S05]  /*3700*/  PRMT R171, R216, 0x8880, RZ ;  /* 0x00008880d8ab7816 */ /* 0x001fca00000000ff */
[----:B------:R-:W-:-:S07]  /*3710*/  IMAD R220, R171, R22, RZ ;  /* 0x00000016abdc7224 */ /* 0x000fce00078e02ff */
.L_x_94:
[----:B------:R-:W-:Y:S05]  /*3720*/  BSYNC B1 ;  /* 0x0000000000017941 */ /* 0x000fea0003800000 */
.L_x_93:
[----:B0-----:R-:W-:Y:S01]  /*3730*/  @!P6 IMAD R171, R196, R23, R220 ;  /* 0x00000017c4abe224 */ /* 0x001fe200078e02dc */
[----:B------:R-:W-:Y:S04]  /*3740*/  BSSY B1, `(.L_x_95) ;  /* 0x0000006000017945 */ /* 0x000fe80003800000 */
[----:B------:R0:W-:Y:S01]  /*3750*/  @!P6 STG.E.U8 desc[UR36][R14.64+0x38], R171 ;  /* 0x000038ab0e00e986 */ /* 0x0001e2000c101124 */
[----:B------:R-:W-:Y:S05]  /*3760*/  @P3 BRA `(.L_x_96) ;  /* 0x00000000000c3947 */ /* 0x000fea0003800000 */
[----:B------:R-:W0:Y:S02]  /*3770*/  LDG.E.U8 R216, desc[UR36][R12.64+0x39] ;  /* 0x000039240cd87981 */ /* 0x000e24000c1e1100 */
[----:B0-----:R-:W-:-:S05]  /*3780*/  PRMT R171, R216, 0x8880, RZ ;  /* 0x00008880d8ab7816 */ /* 0x001fca00000000ff */
[----:B------:R-:W-:-:S07]  /*3790*/  IMAD R220, R171, R22, RZ ;  /* 0x00000016abdc7224 */ /* 0x000fce00078e02ff */
.L_x_96:
[----:B------:R-:W-:Y:S05]  /*37a0*/  BSYNC B1 ;  /* 0x0000000000017941 */ /* 0x000fea0003800000 */
.L_x_95:
[----:B------:R-:W-:Y:S01]  /*37b0*/  @!P3 IMAD R197, R197, R23, R220 ;  /* 0x00000017c5c5b224 */ /* 0x000fe200078e02dc */
[----:B------:R-:W-:Y:S01]  /*37c0*/  BSSY B1, `(.L_x_97) ;  /* 0x000000a000017945 */ /* 0x000fe20003800000 */
[----:B------:R-:W-:Y:S02]  /*37d0*/  ISETP.LT.OR P0, PT, R217, 0x41, !P1 ;  /* 0x00000041d900780c */ /* 0x000fe40004f01670 */
[C---:B-1----:R-:W-:Y:S01]  /*37e0*/  @!P5 IADD3 R172, P6, R14.reuse, UR45, RZ ;  /* 0x0000002d0eacdc10 */ /* 0x042fe2000ffde0ff */
[----:B------:R1:W-:Y:S01]  /*37f0*/  @!P3 STG.E.U8 desc[UR36][R14.64+0x39], R197 ;  /* 0x000039c50e00b986 */ /* 0x0003e2000c101124 */
[----:B------:R-:W-:-:S04]  /*3800*/  @!P4 IADD3 R170, P3, R14, UR45, RZ ;  /* 0x0000002d0eaacc10 */ /* 0x000fc8000ff7e0ff */
[----:B0-----:R-:W-:Y:S01]  /*3810*/  @!P4 IADD3.X R171, R15, UR44, RZ, P3, !PT ;  /* 0x0000002c0fabcc10 */ /* 0x001fe20009ffe4ff */
[----:B------:R-:W-:Y:S08]  /*3820*/  @P4 BRA `(.L_x_98) ;  /* 0x00000000000c4947 */ /* 0x000ff00003800000 */
[----:B------:R-:W5:Y:S02]  /*3830*/  LDG.E.U8 R216, desc[UR36][R168.64+0x38] ;  /* 0x00003824a8d87981 */ /* 0x000f64000c1e1100 */
[----:B-----5:R-:W-:-:S05]  /*3840*/  PRMT R175, R216, 0x8880, RZ ;  /* 0x00008880d8af7816 */ /* 0x020fca00000000ff */
[----:B------:R-:W-:-:S07]  /*3850*/  IMAD R220, R175, R22, RZ ;  /* 0x00000016afdc7224 */ /* 0x000fce00078e02ff */
.L_x_98:
[----:B------:R-:W-:Y:S05]  /*3860*/  BSYNC B1 ;  /* 0x0000000000017941 */ /* 0x000fea0003800000 */
.L_x_97:
        /* <DEDUP_REMOVED lines=8> */
.L_x_100:
[----:B------:R-:W-:Y:S05]  /*38f0*/  BSYNC B1 ;  /* 0x0000000000017941 */ /* 0x000fea0003800000 */
.L_x_99:
        /* <DEDUP_REMOVED lines=11> */
.L_x_102:
[----:B------:R-:W-:Y:S05]  /*39b0*/  BSYNC B1 ;  /* 0x0000000000017941 */ /* 0x000fea0003800000 */
.L_x_101:
[----:B0-----:R-:W-:Y:S01]  /*39c0*/  @!P3 IMAD R173, R200, R23, R220 ;  /* 0x00000017c8adb224 */ /* 0x001fe200078e02dc */
[----:B------:R-:W-:Y:S04]  /*39d0*/  BSSY B1, `(.L_x_103) ;  /* 0x0000006000017945 */ /* 0x000fe80003800000 */
[----:B------:R0:W-:Y:S01]  /*39e0*/  @!P3 STG.E.U8 desc[UR36][R14.64+0x40], R173 ;  /* 0x000040ad0e00b986 */ /* 0x0001e2000c101124 */
[----:B------:R-:W-:Y:S05]  /*39f0*/  @P4 BRA `(.L_x_104) ;  /* 0x00000000000c4947 */ /* 0x000fea0003800000 */
[----:B------:R-:W0:Y:S02]  /*3a00*/  LDG.E.U8 R216, desc[UR36][R12.64+0x41] ;  /* 0x000041240cd87981 */ /* 0x000e24000c1e1100 */
[----:B0-----:R-:W-:-:S05]  /*3a10*/  PRMT R173, R216, 0x8880, RZ ;  /* 0x00008880d8ad7816 */ /* 0x001fca00000000ff */
[----:B------:R-:W-:-:S07]  /*3a20*/  IMAD R220, R173, R22, RZ ;  /* 0x00000016addc7224 */ /* 0x000fce00078e02ff */
.L_x_104:
[----:B------:R-:W-:Y:S05]  /*3a30*/  BSYNC B1 ;  /* 0x0000000000017941 */ /* 0x000fea0003800000 */
.L_x_103:
        /* <DEDUP_REMOVED lines=8> */
.L_x_106:
[----:B------:R-:W-:Y:S05]  /*3ac0*/  BSYNC B1 ;  /* 0x0000000000017941 */ /* 0x000fea0003800000 */
.L_x_105:
        /* <DEDUP_REMOVED lines=13> */
.L_x_108:
[----:B------:R-:W-:Y:S05]  /*3ba0*/  BSYNC B1 ;  /* 0x0000000000017941 */ /* 0x000fea0003800000 */
.L_x_107:
[----:B------:R-:W-:Y:S01]  /*3bb0*/  @!P5 IMAD R203, R203, R23, R220 ;  /* 0x00000017cbcbd224 */ /* 0x000fe200078e02dc */
[----:B------:R-:W-:Y:S04]  /*3bc0*/  BSSY B1, `(.L_x_109) ;  /* 0x0000006000017945 */ /* 0x000fe80003800000 */
[----:B------:R0:W-:Y:S01]  /*3bd0*/  @!P5 STG.E.U8 desc[UR36][R172.64+0x41], R203 ;  /* 0x000041cbac00d986 */ /* 0x0001e2000c101124 */
[----:B------:R-:W-:Y:S05]  /*3be0*/  @P6 BRA `(.L_x_110) ;  /* 0x00000000000c6947 */ /* 0x000fea0003800000 */
[----:B------:R-:W1:Y:S02]  /*3bf0*/  LDG.E.U8 R216, desc[UR36][R12.64+0x48] ;  /* 0x000048240cd87981 */ /* 0x000e64000c1e1100 */
[----:B-1----:R-:W-:-:S05]  /*3c00*/  PRMT R171, R216, 0x8880, RZ ;  /* 0x00008880d8ab7816 */ /* 0x002fca00000000ff */
[----:B------:R-:W-:-:S07]  /*3c10*/  IMAD R220, R171, R22, RZ ;  /* 0x00000016abdc7224 */ /* 0x000fce00078e02ff */
.L_x_110:
[----:B------:R-:W-:Y:S05]  /*3c20*/  BSYNC B1 ;  /* 0x0000000000017941 */ /* 0x000fea0003800000 */
.L_x_109:
[----:B-1----:R-:W-:Y:S01]  /*3c30*/  @!P6 IMAD R171, R204, R23, R220 ;  /* 0x00000017ccabe224 */ /* 0x002fe200078e02dc */
[----:B------:R-:W-:Y:S04]  /*3c40*/  BSSY B1, `(.L_x_111) ;  /* 0x0000006000017945 */ /* 0x000fe80003800000 */
[----:B------:R1:W-:Y:S01]  /*3c50*/  @!P6 STG.E.U8 desc[UR36][R14.64+0x48], R171 ;  /* 0x000048ab0e00e986 */ /* 0x0003e2000c101124 */
[----:B------:R-:W-:Y:S05]  /*3c60*/  @P3 BRA `(.L_x_112) ;  /* 0x00000000000c3947 */ /* 0x000fea0003800000 */
[----:B------:R-:W1:Y:S02]  /*3c70*/  LDG.E.U8 R216, desc[UR36][R12.64+0x49] ;  /* 0x000049240cd87981 */ /* 0x000e64000c1e1100 */
[----:B-1----:R-:W-:-:S05]  /*3c80*/  PRMT R171, R216, 0x8880, RZ ;  /* 0x00008880d8ab7816 */ /* 0x002fca00000000ff */
[----:B------:R-:W-:-:S07]  /*3c90*/  IMAD R220, R171, R22, RZ ;  /* 0x00000016abdc7224 */ /* 0x000fce00078e02ff */
.L_x_112:
[----:B------:R-:W-:Y:S05]  /*3ca0*/  BSYNC B1 ;  /* 0x0000000000017941 */ /* 0x000fea0003800000 */
.L_x_111:
[----:B------:R-:W-:Y:S01]  /*3cb0*/  @!P3 IMAD R205, R205, R23, R220 ;  /* 0x00000017cdcdb224 */ /* 0x000fe200078e02dc */
[C---:B------:R-:W-:Y:S01]  /*3cc0*/  @!P0 IADD3 R170, P6, R14.reuse, UR45, RZ ;  /* 0x0000002d0eaa8c10 */ /* 0x040fe2000ffde0ff */
[----:B------:R-:W-:Y:S01]  /*3cd0*/  BSSY B1, `(.L_x_113) ;  /* 0x000000a000017945 */ /* 0x000fe20003800000 */
[----:B------:R-:W-:Y:S02]  /*3ce0*/  ISETP.LT.OR P5, PT, R217, 0x51, !P1 ;  /* 0x00000051d900780c */ /* 0x000fe40004fa1670 */
[----:B------:R2:W-:Y:S01]  /*3cf0*/  @!P3 STG.E.U8 desc[UR36][R14.64+0x49], R205 ;  /* 0x000049cd0e00b986 */ /* 0x0005e2000c101124 */
[----:B-1----:R-:W-:Y:S02]  /*3d00*/  @!P0 IADD3.X R171, R15, UR44, RZ, P6, !PT ;  /* 0x0000002c0fab8c10 */ /* 0x002fe4000b7fe4ff */
[----:B------:R-:W-:Y:S02]  /*3d10*/  ISETP.LT.OR P3, PT, R217, 0x51, !P2 ;  /* 0x00000051d900780c */ /* 0x000fe40005761670 */
[----:B0-----:R-:W-:Y:S01]  /*3d20*/  @!P4 IADD3 R172, P6, R14, UR45, RZ ;  /* 0x0000002d0eaccc10 */ /* 0x001fe2000ffde0ff */
[----:B------:R-:W-:-:S12]  /*3d30*/  @P0 BRA `(.L_x_114) ;  /* 0x00000000000c0947 */ /* 0x000fd80003800000 */
[----:B------:R-:W5:Y:S02]  /*3d40*/  LDG.E.U8 R216, desc[UR36][R168.64+0x48] ;  /* 0x00004824a8d87981 */ /* 0x000f64000c1e1100 */
[----:B-----5:R-:W-:-:S05]  /*3d50*/  PRMT R175, R216, 0x8880, RZ ;  /* 0x00008880d8af7816 */ /* 0x020fca00000000ff */
[----:B------:R-:W-:-:S07]  /*3d60*/  IMAD R220, R175, R22, RZ ;  /* 0x00000016afdc7224 */ /* 0x000fce00078e02ff */
.L_x_114:
[----:B------:R-:W-:Y:S05]  /*3d70*/  BSYNC B1 ;  /* 0x0000000000017941 */ /* 0x000fea0003800000 */
.L_x_113:
        /* <DEDUP_REMOVED lines=8> */
.L_x_116:
[----:B------:R-:W-:Y:S05]  /*3e00*/  BSYNC B1 ;  /* 0x0000000000017941 */ /* 0x000fea0003800000 */
.L_x_115:
[----:B------:R-:W-:Y:S01]  /*3e10*/  @!P4 IMAD R207, R207, R23, R220 ;  /* 0x00000017cfcfc224 */ /* 0x000fe200078e02dc */
[----:B------:R-:W-:Y:S04]  /*3e20*/  BSSY B1, `(.L_x_117) ;  /* 0x0000006000017945 */ /* 0x000fe80003800000 */
[----:B------:R1:W-:Y:S01]  /*3e30*/  @!P4 STG.E.U8 desc[UR36][R172.64+0x49], R207 ;  /* 0x000049cfac00c986 */ /* 0x0003e2000c101124 */
[----:B------:R-:W-:Y:S05]  /*3e40*/  @P3 BRA `(.L_x_118) ;  /* 0x00000000000c3947 */ /* 0x000fea0003800000 */
[----:B------:R-:W0:Y:S02]  /*3e50*/  LDG.E.U8 R216, desc[UR36][R12.64+0x50] ;  /* 0x000050240cd87981 */ /* 0x000e24000c1e1100 */
[----:B0-----:R-:W-:-:S05]  /*3e60*/  PRMT R171, R216, 0x8880, RZ ;  /* 0x00008880d8ab7816 */ /* 0x001fca00000000ff */
[----:B------:R-:W-:-:S07]  /*3e70*/  IMAD R220, R171, R22, RZ ;  /* 0x00000016abdc7224 */ /* 0x000fce00078e02ff */
.L_x_118:
[----:B------:R-:W-:Y:S05]  /*3e80*/  BSYNC B1 ;  /* 0x0000000000017941 */ /* 0x000fea0003800000 */
.L_x_117:
[----:B-1----:R-:W-:Y:S01]  /*3e90*/  @!P3 IMAD R173, R208, R23, R220 ;  /* 0x00000017d0adb224 */ /* 0x002fe200078e02dc */
[----:B------:R-:W-:Y:S01]  /*3ea0*/  BSSY B1, `(.L_x_119) ;  /* 0x000000a000017945 */ /* 0x000fe20003800000 */
[----:B------:R-:W-:Y:S02]  /*3eb0*/  ISETP.GE.AND P0, PT, R0, 0x81, PT ;  /* 0x000000810000780c */ /* 0x000fe40003f06270 */
[C---:B------:R-:W-:Y:S01]  /*3ec0*/  ISETP.LT.OR P4, PT, R217.reuse, 0x52, !P1 ;  /* 0x00000052d900780c */ /* 0x040fe20004f81670 */
[----:B------:R1:W-:Y:S01]  /*3ed0*/  @!P3 STG.E.U8 desc[UR36][R14.64+0x50], R173 ;  /* 0x000050ad0e00b986 */ /* 0x0003e2000c101124 */
[----:B------:R-:W-:Y:S02]  /*3ee0*/  ISETP.LT.OR P3, PT, R217, 0x52, !P2 ;  /* 0x00000052d900780c */ /* 0x000fe40005761670 */
[----:B0-----:R-:W-:-:S11]  /*3ef0*/  @!P5 IADD3 R170, P6, R14, UR45, RZ ;  /* 0x0000002d0eaadc10 */ /* 0x001fd6000ffde0ff */
[----:B-1----:R-:W-:Y:S05]  /*3f00*/  @P3 BRA `(.L_x_120) ;  /* 0x00000000000c3947 */ /* 0x002fea0003800000 */
[----:B------:R-:W5:Y:S02]  /*3f10*/  LDG.E.U8 R216, desc[UR36][R12.64+0x51] ;  /* 0x000051240cd87981 */ /* 0x000f64000c1e1100 */
[----:B-----5:R-:W-:-:S05]  /*3f20*/  PRMT R173, R216, 0x8880, RZ ;  /* 0x00008880d8ad7816 */ /* 0x020fca00000000ff */
[----:B------:R-:W-:-:S07]  /*3f30*/  IMAD R220, R173, R22, RZ ;  /* 0x00000016addc7224 */ /* 0x000fce00078e02ff */
.L_x_120:
[----:B------:R-:W-:Y:S05]  /*3f40*/  BSYNC B1 ;  /* 0x0000000000017941 */ /* 0x000fea0003800000 */
.L_x_119:
[----:B------:R-:W-:Y:S01]  /*3f50*/  @!P3 IMAD R209, R209, R23, R220 ;  /* 0x00000017d1d1b224 */ /* 0x000fe200078e02dc */
[----:B------:R-:W-:Y:S01]  /*3f60*/  BSSY B1, `(.L_x_121) ;  /* 0x0000007000017945 */ /* 0x000fe20003800000 */
[----:B------:R-:W-:-:S03]  /*3f70*/  @!P5 IADD3.X R171, R15, UR44, RZ, P6, !PT ;  /* 0x0000002c0fabdc10 */ /* 0x000fc6000b7fe4ff */
[----:B------:R0:W-:Y:S01]  /*3f80*/  @!P3 STG.E.U8 desc[UR36][R14.64+0x51], R209 ;  /* 0x000051d10e00b986 */ /* 0x0001e2000c101124 */
[----:B------:R-:W-:Y:S05]  /*3f90*/  @P5 BRA `(.L_x_122) ;  /* 0x00000000000c5947 */ /* 0x000fea0003800000 */
[----:B------:R-:W5:Y:S02]  /*3fa0*/  LDG.E.U8 R216, desc[UR36][R168.64+0x50] ;  /* 0x00005024a8d87981 */ /* 0x000f64000c1e1100 */
[----:B-----5:R-:W-:-:S05]  /*3fb0*/  PRMT R173, R216, 0x8880, RZ ;  /* 0x00008880d8ad7816 */ /* 0x020fca00000000ff */
[----:B------:R-:W-:-:S07]  /*3fc0*/  IMAD R220, R173, R22, RZ ;  /* 0x00000016addc7224 */ /* 0x000fce00078e02ff */
.L_x_122:
[----:B------:R-:W-:Y:S05]  /*3fd0*/  BSYNC B1 ;  /* 0x0000000000017941 */ /* 0x000fea0003800000 */
.L_x_121:
[----:B------:R-:W-:Y:S01]  /*3fe0*/  @!P5 IMAD R175, R210, R23, R220 ;  /* 0x00000017d2afd224 */ /* 0x000fe200078e02dc */
[----:B------:R-:W-:Y:S01]  /*3ff0*/  BSSY B1, `(.L_x_123) ;  /* 0x000000b000017945 */ /* 0x000fe20003800000 */
[C---:B------:R-:W-:Y:S02]  /*4000*/  ISETP.LT.OR P3, PT, R217.reuse, 0x59, !P2 ;  /* 0x00000059d900780c */ /* 0x040fe40005761670 */
[C---:B------:R-:W-:Y:S01]  /*4010*/  ISETP.LT.OR P2, PT, R217.reuse, 0x5a, !P2 ;  /* 0x0000005ad900780c */ /* 0x040fe20005741670 */
[----:B------:R1:W-:Y:S01]  /*4020*/  @!P5 STG.E.U8 desc[UR36][R170.64+0x50], R175 ;  /* 0x000050afaa00d986 */ /* 0x0003e2000c101124 */
[----:B------:R-:W-:Y:S02]  /*4030*/  @!P4 IADD3 R172, P5, R14, UR45, RZ ;  /* 0x0000002d0eaccc10 */ /* 0x000fe4000ffbe0ff */
[----:B------:R-:W-:Y:S02]  /*4040*/  ISETP.LT.OR P6, PT, R217, 0x59, !P1 ;  /* 0x00000059d900780c */ /* 0x000fe40004fc1670 */
[----:B------:R-:W-:Y:S01]  /*4050*/  @!P4 IADD3.X R173, R15, UR44, RZ, P5, !PT ;  /* 0x0000002c0fadcc10 */ /* 0x000fe2000affe4ff */
[----:B------:R-:W-:Y:S10]  /*4060*/  @P4 BRA `(.L_x_124) ;  /* 0x00000000000c4947 */ /* 0x000ff40003800000 */
[----:B------:R-:W1:Y:S02]  /*4070*/  LDG.E.U8 R216, desc[UR36][R168.64+0x51] ;  /* 0x00005124a8d87981 */ /* 0x000e64000c1e1100 */
[----:B-1----:R-:W-:-:S05]  /*4080*/  PRMT R171, R216, 0x8880, RZ ;  /* 0x00008880d8ab7816 */ /* 0x002fca00000000ff */
[----:B------:R-:W-:-:S07]  /*4090*/  IMAD R220, R171, R22, RZ ;  /* 0x00000016abdc7224 */ /* 0x000fce00078e02ff */
.L_x_124:
[----:B------:R-:W-:Y:S05]  /*40a0*/  BSYNC B1 ;  /* 0x0000000000017941 */ /* 0x000fea0003800000 */
.L_x_123:
[----:B------:R-:W-:Y:S01]  /*40b0*/  @!P4 IMAD R211, R211, R23, R220 ;  /* 0x00000017d3d3c224 */ /* 0x000fe200078e02dc */
[----:B------:R-:W-:Y:S04]  /*40c0*/  BSSY B1, `(.L_x_125) ;  /* 0x0000006000017945 */ /* 0x000fe80003800000 */
[----:B------:R0:W-:Y:S01]  /*40d0*/  @!P4 STG.E.U8 desc[UR36][R172.64+0x51], R211 ;  /* 0x000051d3ac00c986 */ /* 0x0001e2000c101124 */
[----:B------:R-:W-:Y:S05]  /*40e0*/  @P3 BRA `(.L_x_126) ;  /* 0x00000000000c3947 */ /* 0x000fea0003800000 */
[----:B------:R-:W1:Y:S02]  /*40f0*/  LDG.E.U8 R216, desc[UR36][R12.64+0x58] ;  /* 0x000058240cd87981 */ /* 0x000e64000c1e1100 */
[----:B-1----:R-:W-:-:S05]  /*4100*/  PRMT R171, R216, 0x8880, RZ ;  /* 0x00008880d8ab7816 */ /* 0x002fca00000000ff */
[----:B------:R-:W-:-:S07]  /*4110*/  IMAD R220, R171, R22, RZ ;  /* 0x00000016abdc7224 */ /* 0x000fce00078e02ff */
.L_x_126:
[----:B------:R-:W-:Y:S05]  /*4120*/  BSYNC B1 ;  /* 0x0000000000017941 */ /* 0x000fea0003800000 */
.L_x_125:
[----:B-1----:R-:W-:Y:S01]  /*4130*/  @!P3 IMAD R171, R212, R23, R220 ;  /* 0x00000017d4abb224 */ /* 0x002fe200078e02dc */
[----:B------:R-:W-:Y:S04]  /*4140*/  BSSY B1, `(.L_x_127) ;  /* 0x0000006000017945 */ /* 0x000fe80003800000 */
[----:B------:R1:W-:Y:S01]  /*4150*/  @!P3 STG.E.U8 desc[UR36][R14.64+0x58], R171 ;  /* 0x000058ab0e00b986 */ /* 0x0003e2000c101124 */
[----:B------:R-:W-:Y:S05]  /*4160*/  @P2 BRA `(.L_x_128) ;  /* 0x00000000000c2947 */ /* 0x000fea0003800000 */
[----:B------:R-:W1:Y:S02]  /*4170*/  LDG.E.U8 R216, desc[UR36][R12.64+0x59] ;  /* 0x000059240cd87981 */ /* 0x000e64000c1e1100 */
[----:B-1----:R-:W-:-:S05]  /*4180*/  PRMT R171, R216, 0x8880, RZ ;  /* 0x00008880d8ab7816 */ /* 0x002fca00000000ff */
[----:B------:R-:W-:-:S07]  /*4190*/  IMAD R220, R171, R22, RZ ;  /* 0x00000016abdc7224 */ /* 0x000fce00078e02ff */
.L_x_128:
[----:B------:R-:W-:Y:S05]  /*41a0*/  BSYNC B1 ;  /* 0x0000000000017941 */ /* 0x000fea0003800000 */
.L_x_127:
[----:B------:R-:W-:Y:S01]  /*41b0*/  @!P2 IMAD R213, R213, R23, R220 ;  /* 0x00000017d5d5a224 */ /* 0x000fe200078e02dc */
[----:B------:R-:W-:Y:S01]  /*41c0*/  @!P6 IADD3 R170, P4, R14, UR45, RZ ;  /* 0x0000002d0eaaec10 */ /* 0x000fe2000ff9e0ff */
[----:B------:R-:W-:Y:S01]  /*41d0*/  @!P2 IMAD.MOV.U32 R12, RZ, RZ, R14 ;  /* 0x000000ffff0ca224 */ /* 0x000fe200078e000e */
[----:B------:R-:W-:Y:S01]  /*41e0*/  BSSY B1, `(.L_x_129) ;  /* 0x000000a000017945 */ /* 0x000fe20003800000 */
[----:B------:R-:W-:Y:S01]  /*41f0*/  @!P2 IMAD.MOV.U32 R13, RZ, RZ, R15 ;  /* 0x000000ffff0da224 */ /* 0x000fe200078e000f */
[----:B---3--:R-:W-:Y:S02]  /*4200*/  IADD3 R177, P3, R3, 0x80, RZ ;  /* 0x0000008003b17810 */ /* 0x008fe40007f7e0ff */
[----:B------:R-:W-:Y:S02]  /*4210*/  ISETP.LT.OR P1, PT, R217, 0x5a, !P1 ;  /* 0x0000005ad900780c */ /* 0x000fe40004f21670 */
[----:B------:R3:W-:Y:S01]  /*4220*/  @!P2 STG.E.U8 desc[UR36][R12.64+0x59], R213 ;  /* 0x000059d50c00a986 */ /* 0x0007e2000c101124 */
[----:B-1----:R-:W-:Y:S01]  /*4230*/  @!P6 IADD3.X R171, R15, UR44, RZ, P4, !PT ;  /* 0x0000002c0fabec10 */ /* 0x002fe2000a7fe4ff */
[----:B------:R-:W-:Y:S09]  /*4240*/  @P6 BRA `(.L_x_130) ;  /* 0x00000000000c6947 */ /* 0x000ff20003800000 */
[----:B------:R-:W3:Y:S02]  /*4250*/  LDG.E.U8 R216, desc[UR36][R168.64+0x58] ;  /* 0x00005824a8d87981 */ /* 0x000ee4000c1e1100 */
[----:B---3--:R-:W-:-:S05]  /*4260*/  PRMT R13, R216, 0x8880, RZ ;  /* 0x00008880d80d7816 */ /* 0x008fca00000000ff */
[----:B------:R-:W-:-:S07]  /*4270*/  IMAD R220, R13, R22, RZ ;  /* 0x000000160ddc7224 */ /* 0x000fce00078e02ff */
.L_x_130:
[----:B------:R-:W-:Y:S05]  /*4280*/  BSYNC B1 ;  /* 0x0000000000017941 */ /* 0x000fea0003800000 */
.L_x_129:
[----:B---3--:R-:W-:Y:S01]  /*4290*/  @!P6 IMAD R13, R214, R23, R220 ;  /* 0x00000017d60de224 */ /* 0x008fe200078e02dc */
[----:B------:R-:W-:Y:S01]  /*42a0*/  BSSY B1, `(.L_x_131) ;  /* 0x0000007000017945 */ /* 0x000fe20003800000 */
[----:B0-----:R-:W-:-:S03]  /*42b0*/  IMAD.X R173, RZ, RZ, UR9, P3 ;  /* 0x00000009ffad7e24 */ /* 0x001fc600098e06ff */
[----:B------:R0:W-:Y:S01]  /*42c0*/  @!P6 STG.E.U8 desc[UR36][R170.64+0x58], R13 ;  /* 0x0000580daa00e986 */ /* 0x0001e2000c101124 */
[----:B------:R-:W-:Y:S05]  /*42d0*/  @P1 BRA `(.L_x_132) ;  /* 0x00000000000c1947 */ /* 0x000fea0003800000 */
[----:B------:R-:W0:Y:S02]  /*42e0*/  LDG.E.U8 R216, desc[UR36][R168.64+0x59] ;  /* 0x00005924a8d87981 */ /* 0x000e24000c1e1100 */
[----:B0-----:R-:W-:-:S05]  /*42f0*/  PRMT R13, R216, 0x8880, RZ ;  /* 0x00008880d80d7816 */ /* 0x001fca00000000ff */
[----:B------:R-:W-:-:S07]  /*4300*/  IMAD R220, R13, R22, RZ ;  /* 0x000000160ddc7224 */ /* 0x000fce00078e02ff */
.L_x_132:
[----:B------:R-:W-:Y:S05]  /*4310*/  BSYNC B1 ;  /* 0x0000000000017941 */ /* 0x000fea0003800000 */
.L_x_131:
[----:B0-----:R-:W-:Y:S01]  /*4320*/  @!P1 IADD3 R170, P5, R14, UR45, RZ ;  /* 0x0000002d0eaa9c10 */ /* 0x001fe2000ffbe0ff */
[----:B------:R-:W-:Y:S01]  /*4330*/  @!P1 IMAD R215, R215, R23, R220 ;  /* 0x00000017d7d79224 */ /* 0x000fe200078e02dc */
[----:B------:R-:W-:Y:S01]  /*4340*/  ISETP.LT.OR P4, PT, R217, 0x1, !P0 ;  /* 0x00000001d900780c */ /* 0x000fe20004781670 */
[----:B------:R-:W-:Y:S01]  /*4350*/  IMAD.U32 R169, RZ, RZ, UR6 ;  /* 0x00000006ffa97e24 */ /* 0x000fe2000f8e00ff */
[----:B------:R-:W-:Y:S01]  /*4360*/  @!P1 IADD3.X R171, R15, UR44, RZ, P5, !PT ;  /* 0x0000002c0fab9c10 */ /* 0x000fe2000affe4ff */
[-C--:B------:R-:W-:Y:S01]  /*4370*/  IMAD R168, R173, R4.reuse, RZ ;  /* 0x00000004ada87224 */ /* 0x080fe200078e02ff */
[----:B------:R-:W-:Y:S01]  /*4380*/  BSSY B1, `(.L_x_133) ;  /* 0x000000e000017945 */ /* 0x000fe20003800000 */
[----:B------:R-:W-:Y:S02]  /*4390*/  IMAD.WIDE.U32 R12, R177, R4, R10 ;  /* 0x00000004b10c7225 */ /* 0x000fe400078e000a */
[----:B------:R0:W-:Y:S02]  /*43a0*/  @!P1 STG.E.U8 desc[UR36][R170.64+0x59], R215 ;  /* 0x000059d7aa009986 */ /* 0x0001e4000c101124 */
[----:B------:R-:W-:Y:S01]  /*43b0*/  IMAD.U32 R179, RZ, RZ, UR6 ;  /* 0x00000006ffb37e24 */ /* 0x000fe2000f8e00ff */
[----:B------:R-:W-:Y:S01]  /*43c0*/  IADD3 R12, P2, R12, R6, RZ ;  /* 0x000000060c0c7210 */ /* 0x000fe20007f5e0ff */
[----:B------:R-:W-:-:S02]  /*43d0*/  IMAD.U32 R172, RZ, RZ, UR7 ;  /* 0x00000007ffac7e24 */ /* 0x000fc4000f8e00ff */
[----:B------:R-:W-:Y:S01]  /*43e0*/  IMAD R175, R177, R5, R168 ;  /* 0x00000005b1af7224 */ /* 0x000fe200078e02a8 */
[----:B------:R-:W-:-:S04]  /*43f0*/  LEA R168, P3, R169, R14, 0x7 ;  /* 0x0000000ea9a87211 */ /* 0x000fc800078638ff */
[----:B------:R-:W-:Y:S02]  /*4400*/  IADD3.X R13, R7, R13, R175, P2, !PT ;  /* 0x0000000d070d7210 */ /* 0x000fe400017fe4af */
[----:B------:R-:W-:Y:S01]  /*4410*/  LEA.HI.X R169, R179, R15, R172, 0x7, P3 ;  /* 0x0000000fb3a97211 */ /* 0x000fe200018f3cac */
[----:B0-----:R-:W-:Y:S06]  /*4420*/  @P4 BRA `(.L_x_134) ;  /* 0x00000000000c4947 */ /* 0x001fec0003800000 */
[----:B------:R-:W3:Y:S02]  /*4430*/  LDG.E.U8 R216, desc[UR36][R12.64] ;  /* 0x000000240cd87981 */ /* 0x000ee4000c1e1100 */
[----:B---3--:R-:W-:-:S05]  /*4440*/  PRMT R171, R216, 0x8880, RZ ;  /* 0x00008880d8ab7816 */ /* 0x008fca00000000ff */
[----:B------:R-:W-:-:S07]  /*4450*/  IMAD R220, R171, R22, RZ ;  /* 0x00000016abdc7224 */ /* 0x000fce00078e02ff */
.L_x_134:
[----:B------:R-:W-:Y:S05]  /*4460*/  BSYNC B1 ;  /* 0x0000000000017941 */ /* 0x000fea0003800000 */
.L_x_133:
[----:B------:R-:W-:Y:S01]  /*4470*/  @!P4 IMAD R173, R120, R23, R220 ;  /* 0x0000001778adc224 */ /* 0x000fe200078e02dc */
[----:B------:R-:W-:Y:S01]  /*4480*/  ISETP.GE.AND P2, PT, R0, 0x89, PT ;  /* 0x000000890000780c */ /* 0x000fe20003f46270 */
[----:B------:R-:W-:Y:S01]  /*4490*/  IMAD.WIDE.U32 R170, R177, R4, R20 ;  /* 0x00000004b1aa7225 */ /* 0x000fe200078e0014 */
[----:B------:R-:W-:Y:S02]  /*44a0*/  BSSY B1, `(.L_x_135) ;  /* 0x000000b000017945 */ /* 0x000fe40003800000 */
[----:B------:R0:W-:Y:S01]  /*44b0*/  @!P4 STG.E.U8 desc[UR36][R168.64], R173 ;  /* 0x000000ada800c986 */ /* 0x0001e2000c101124 */
[----:B------:R-:W-:Y:S02]  /*44c0*/  ISETP.LT.OR P4, PT, R217, 0x2, !P0 ;  /* 0x00000002d900780c */ /* 0x000fe40004781670 */
[----:B------:R-:W-:Y:S01]  /*44d0*/  IADD3 R120, P5, P6, R8, R6, R170 ;  /* 0x0000000608787210 */ /* 0x000fe20007ebe0aa */
[----:B------:R-:W-:Y:S01]  /*44e0*/  IMAD.IADD R170, R175, 0x1, R171 ;  /* 0x00000001afaa7824 */ /* 0x000fe200078e02ab */
[----:B------:R-:W-:-:S02]  /*44f0*/  ISETP.LT.OR P1, PT, R217, 0x1, !P2 ;  /* 0x00000001d900780c */ /* 0x000fc40005721670 */
[----:B------:R-:W-:-:S07]  /*4500*/  ISETP.LT.OR P3, PT, R217, 0x2, !P2 ;  /* 0x00000002d900780c */ /* 0x000fce0005761670 */
[----:B0-----:R-:W-:Y:S06]  /*4510*/  @P4 BRA `(.L_x_136) ;  /* 0x00000000000c4947 */ /* 0x001fec0003800000 */
[----:B------:R-:W3:Y:S02]  /*4520*/  LDG.E.U8 R216, desc[UR36][R12.64+0x1] ;  /* 0x000001240cd87981 */ /* 0x000ee4000c1e1100 */
[----:B---3--:R-:W-:-:S05]  /*4530*/  PRMT R171, R216, 0x8880, RZ ;  /* 0x00008880d8ab7816 */ /* 0x008fca00000000ff */
[----:B------:R-:W-:-:S07]  /*4540*/  IMAD R220, R171, R22, RZ ;  /* 0x00000016abdc7224 */ /* 0x000fce00078e02ff */
.L_x_136:
[----:B------:R-:W-:Y:S05]  /*4550*/  BSYNC B1 ;  /* 0x0000000000017941 */ /* 0x000fea0003800000 */
.L_x_135:
[----:B------:R-:W-:Y:S01]  /*4560*/  @!P4 IMAD R173, R121, R23, R220 ;  /* 0x0000001779adc224 */ /* 0x000fe200078e02dc */
[----:B------:R-:W-:Y:S01]  /*4570*/  IADD3.X R121, R11, R7, R170, P5, P6 ;  /* 0x000000070b797210 */ /* 0x000fe20002fec4aa */
[----:B------:R-:W-:Y:S01]  /*4580*/  BSSY B1, `(.L_x_137) ;  /* 0x0000008000017945 */ /* 0x000fe20003800000 */
[----:B------:R-:W-:Y:S02]  /*4590*/  @!P1 IADD3 R170, P5, R168, UR45, RZ ;  /* 0x0000002da8aa9c10 */ /* 0x000fe4000ffbe0ff */
[----:B------:R0:W-:Y:S02]  /*45a0*/  @!P4 STG.E.U8 desc[UR36][R168.64+0x1], R173 ;  /* 0x000001ada800c986 */ /* 0x0001e4000c101124 */
[----:B------:R-:W-:Y:S01]  /*45b0*/  @!P1 IADD3.X R171, R169, UR44, RZ, P5, !PT ;  /* 0x0000002ca9ab9c10 */ /* 0x000fe2000affe4ff */
[----:B------:R-:W-:Y:S08]  /*45c0*/  @P1 BRA `(.L_x_138) ;  /* 0x00000000000c1947 */ /* 0x000ff00003800000 */
[----:B------:R-:W0:Y:S02]  /*45d0*/  LDG.E.U8 R216, desc[UR36][R120.64] ;  /* 0x0000002478d87981 */ /* 0x000e24000c1e1100 */
[----:B0-----:R-:W-:-:S05]  /*45e0*/  PRMT R173, R216, 0x8880, RZ ;  /* 0x00008880d8ad7816 */ /* 0x001fca00000000ff */
[----:B------:R-:W-:-:S07]  /*45f0*/  IMAD R220, R173, R22, RZ ;  /* 0x00000016addc7224 */ /* 0x000fce00078e02ff */
.L_x_138:
[----:B------:R-:W-:Y:S05]  /*4600*/  BSYNC B1 ;  /* 0x0000000000017941 */ /* 0x000fea0003800000 */
.L_x_137:
        /* <DEDUP_REMOVED lines=13> */
.L_x_140:
[----:B------:R-:W-:Y:S05]  /*46e0*/  BSYNC B1 ;  /* 0x0000000000017941 */ /* 0x000fea0003800000 */
.L_x_139:
[----:B------:R-:W-:Y:S01]  /*46f0*/  @!P3 IMAD R123, R123, R23, R220 ;  /* 0x000000177b7bb224 */ /* 0x000fe200078e02dc */
[----:B------:R-:W-:Y:S04]  /*4700*/  BSSY B1, `(.L_x_141) ;  /* 0x0000006000017945 */ /* 0x000fe80003800000 */
[----:B------:R0:W-:Y:S01]  /*4710*/  @!P3 STG.E.U8 desc[UR36][R172.64+0x1], R123 ;  /* 0x0000017bac00b986 */ /* 0x0001e2000c101124 */
[----:B------:R-:W-:Y:S05]  /*4720*/  @P6 BRA `(.L_x_142) ;  /* 0x00000000000c6947 */ /* 0x000fea0003800000 */
[----:B------:R-:W0:Y:S02]  /*4730*/  LDG.E.U8 R216, desc[UR36][R12.64+0x8] ;  /* 0x000008240cd87981 */ /* 0x000e24000c1e1100 */
[----:B0-----:R-:W-:-:S05]  /*4740*/  PRMT R123, R216, 0x8880, RZ ;  /* 0x00008880d87b7816 */ /* 0x001fca00000000ff */
[----:B------:R-:W-:-:S07]  /*4750*/  IMAD R220, R123, R22, RZ ;  /* 0x000000167bdc7224 */ /* 0x000fce00078e02ff */
.L_x_142:
[----:B------:R-:W-:Y:S05]  /*4760*/  BSYNC B1 ;  /* 0x0000000000017941 */ /* 0x000fea0003800000 */
.L_x_141:
[----:B-1----:R-:W-:Y:S01]  /*4770*/  @!P6 IMAD R171, R124, R23, R220 ;  /* 0x000000177cabe224 */ /* 0x002fe200078e02dc */
[----:B------:R-:W-:Y:S01]  /*4780*/  BSSY B1, `(.L_x_143) ;  /* 0x0000008000017945 */ /* 0x000fe20003800000 */
[----:B------:R-:W-:Y:S02]  /*4790*/  @!P6 IMAD.MOV.U32 R122, RZ, RZ, R168 ;  /* 0x000000ffff7ae224 */ /* 0x000fe400078e00a8 */
[----:B0-----:R-:W-:-:S05]  /*47a0*/  @!P6 IMAD.MOV.U32 R123, RZ, RZ, R169 ;  /* 0x000000ffff7be224 */ /* 0x001fca00078e00a9 */
[----:B------:R0:W-:Y:S01]  /*47b0*/  @!P6 STG.E.U8 desc[UR36][R122.64+0x8], R171 ;  /* 0x000008ab7a00e986 */ /* 0x0001e2000c101124 */
[----:B------:R-:W-:Y:S05]  /*47c0*/  @P1 BRA `(.L_x_144) ;  /* 0x00000000000c1947 */ /* 0x000fea0003800000 */
[----:B------:R-:W0:Y:S02]  /*47d0*/  LDG.E.U8 R216, desc[UR36][R12.64+0x9] ;  /* 0x000009240cd87981 */ /* 0x000e24000c1e1100 */
[----:B0-----:R-:W-:-:S05]  /*47e0*/  PRMT R123, R216, 0x8880, RZ ;  /* 0x00008880d87b7816 */ /* 0x001fca00000000ff */
[----:B------:R-:W-:-:S07]  /*47f0*/  IMAD R220, R123, R22, RZ ;  /* 0x000000167bdc7224 */ /* 0x000fce00078e02ff */
.L_x_144:
[----:B------:R-:W-:Y:S05]  /*4800*/  BSYNC B1 ;  /* 0x0000000000017941 */ /* 0x000fea0003800000 */
.L_x_143:
[----:B0-----:R-:W-:Y:S01]  /*4810*/  @!P1 IMAD R171, R125, R23, R220 ;  /* 0x000000177dab9224 */ /* 0x001fe200078e02dc */
[----:B------:R-:W-:Y:S01]  /*4820*/  BSSY B1, `(.L_x_145) ;  /* 0x000000c000017945 */ /* 0x000fe20003800000 */
[----:B------:R-:W-:Y:S01]  /*4830*/  @!P1 IMAD.MOV.U32 R122, RZ, RZ, R168 ;  /* 0x000000ffff7a9224 */ /* 0x000fe200078e00a8 */
[----:B------:R-:W-:Y:S01]  /*4840*/  ISETP.LT.OR P3, PT, R217, 0x11, !P2 ;  /* 0x00000011d900780c */ /* 0x000fe20005761670 */
[----:B------:R-:W-:Y:S01]  /*4850*/  @!P1 IMAD.MOV.U32 R123, RZ, RZ, R169 ;  /* 0x000000ffff7b9224 */ /* 0x000fe200078e00a9 */
[----:B------:R-:W-:-:S04]  /*4860*/  @!P5 IADD3 R170, P6, R168, UR45, RZ ;  /* 0x0000002da8aadc10 */ /* 0x000fc8000ffde0ff */
[----:B------:R0:W-:Y:S01]  /*4870*/  @!P1 STG.E.U8 desc[UR36][R122.64+0x9], R171 ;  /* 0x000009ab7a009986 */ /* 0x0001e2000c101124 */
[----:B------:R-:W-:-:S04]  /*4880*/  @!P4 IADD3 R124, P1, R168, UR45, RZ ;  /* 0x0000002da87ccc10 */ /* 0x000fc8000ff3e0ff */
[----:B------:R-:W-:Y:S01]  /*4890*/  @!P4 IADD3.X R125, R169, UR44, RZ, P1, !PT ;  /* 0x0000002ca97dcc10 */ /* 0x000fe20008ffe4ff */
[----:B------:R-:W-:Y:S08]  /*48a0*/  @P4 BRA `(.L_x_146) ;  /* 0x00000000000c4947 */ /* 0x000ff00003800000 */
[----:B------:R-:W0:Y:S02]  /*48b0*/  LDG.E.U8 R216, desc[UR36][R120.64+0x8] ;  /* 0x0000082478d87981 */ /* 0x000e24000c1e1100 */
[----:B0-----:R-:W-:-:S05]  /*48c0*/  PRMT R123, R216, 0x8880, RZ ;  /* 0x00008880d87b7816 */ /* 0x001fca00000000ff */
[----:B------:R-:W-:-:S07]  /*48d0*/  IMAD R220, R123, R22, RZ ;  /* 0x000000167bdc7224 */ /* 0x000fce00078e02ff */
.L_x_146:
[----:B------:R-:W-:Y:S05]  /*48e0*/  BSYNC B1 ;  /* 0x0000000000017941 */ /* 0x000fea0003800000 */
.L_x_145:
[----:B0-----:R-:W-:Y:S01]  /*48f0*/  @!P4 IMAD R123, R126, R23, R220 ;  /* 0x000000177e7bc224 */ /* 0x001fe200078e02dc */
[----:B------:R-:W-:Y:S01]  /*4900*/  BSSY B1, `(.L_x_147) ;  /* 0x0000007000017945 */ /* 0x000fe20003800000 */
[----:B------:R-:W-:-:S03]  /*4910*/  @!P5 IADD3.X R171, R169, UR44, RZ, P6, !PT ;  /* 0x0000002ca9abdc10 */ /* 0x000fc6000b7fe4ff */
[----:B------:R0:W-:Y:S01]  /*4920*/  @!P4 STG.E.U8 desc[UR36][R124.64+0x8], R123 ;  /* 0x0000087b7c00c986 */ /* 0x0001e2000c101124 */
[----:B------:R-:W-:Y:S05]  /*4930*/  @P5 BRA `(.L_x_148) ;  /* 0x00000000000c5947 */ /* 0x000fea0003800000 */
[----:B------:R-:W0:Y:S02]  /*4940*/  LDG.E.U8 R216, desc[UR36][R120.64+0x9] ;  /* 0x0000092478d87981 */ /* 0x000e24000c1e1100 */
[----:B0-----:R-:W-:-:S05]  /*4950*/  PRMT R123, R216, 0x8880, RZ ;  /* 0x00008880d87b7816 */ /* 0x001fca00000000ff */
[----:B------:R-:W-:-:S07]  /*4960*/  IMAD R220, R123, R22, RZ ;  /* 0x000000167bdc7224 */ /* 0x000fce00078e02ff */
.L_x_148:
[----:B------:R-:W-:Y:S05]  /*4970*/  BSYNC B1 ;  /* 0x0000000000017941 */ /* 0x000fea0003800000 */
.L_x_147:
        /* <DEDUP_REMOVED lines=8> */
[----:B------:R-:W3:Y:S02]  /*4a00*/  LDG.E.U8 R216, desc[UR36][R12.64+0x10] ;  /* 0x000010240cd87981 */ /* 0x000ee4000c1e1100 */
[----:B---3--:R-:W-:-:S05]  /*4a10*/  PRMT R123, R216, 0x8880, RZ ;  /* 0x00008880d87b7816 */ /* 0x008fca00000000ff */
[----:B------:R-:W-:-:S07]  /*4a20*/  IMAD R220, R123, R22, RZ ;  /* 0x000000167bdc7224 */ /* 0x000fce00078e02ff */
.L_x_150:
[----:B------:R-:W-:Y:S05]  /*4a30*/  BSYNC B1 ;  /* 0x0000000000017941 */ /* 0x000fea0003800000 */
.L_x_149:
[----:B0-----:R-:W-:Y:S01]  /*4a40*/  @!P4 IMAD R127, R128, R23, R220 ;  /* 0x00000017807fc224 */ /* 0x001fe200078e02dc */
[----:B------:R-:W-:Y:S01]  /*4a50*/  BSSY B1, `(.L_x_151) ;  /* 0x0000008000017945 */ /* 0x000fe20003800000 */
[----:B------:R-:W-:Y:S02]  /*4a60*/  @!P4 IMAD.MOV.U32 R122, RZ, RZ, R168 ;  /* 0x000000ffff7ac224 */ /* 0x000fe400078e00a8 */
[----:B------:R-:W-:-:S05]  /*4a70*/  @!P4 IMAD.MOV.U32 R123, RZ, RZ, R169 ;  /* 0x000000ffff7bc224 */ /* 0x000fca00078e00a9 */
[----:B------:R0:W-:Y:S01]  /*4a80*/  @!P4 STG.E.U8 desc[UR36][R122.64+0x10], R127 ;  /* 0x0000107f7a00c986 */ /* 0x0001e2000c101124 */
[----:B------:R-:W-:Y:S05]  /*4a90*/  @P5 BRA `(.L_x_152) ;  /* 0x00000000000c5947 */ /* 0x000fea0003800000 */
[----:B------:R-:W0:Y:S02]  /*4aa0*/  LDG.E.U8 R216, desc[UR36][R12.64+0x11] ;  /* 0x000011240cd87981 */ /* 0x000e24000c1e1100 */
[----:B0-----:R-:W-:-:S05]  /*4ab0*/  PRMT R123, R216, 0x8880, RZ ;  /* 0x00008880d87b7816 */ /* 0x001fca00000000ff */
[----:B------:R-:W-:-:S07]  /*4ac0*/  IMAD R220, R123, R22, RZ ;  /* 0x000000167bdc7224 */ /* 0x000fce00078e02ff */
.L_x_152:
[----:B------:R-:W-:Y:S05]  /*4ad0*/  BSYNC B1 ;  /* 0x0000000000017941 */ /* 0x000fea0003800000 */
.L_x_151:
[----:B------:R-:W-:Y:S01]  /*4ae0*/  @!P5 IMAD R129, R129, R23, R220 ;  /* 0x000000178181d224 */ /* 0x000fe200078e02dc */
[----:B------:R-:W-:Y:S01]  /*4af0*/  BSSY B1, `(.L_x_153) ;  /* 0x0000009000017945 */ /* 0x000fe20003800000 */
[----:B0-----:R-:W-:Y:S01]  /*4b00*/  @!P5 IMAD.MOV.U32 R122, RZ, RZ, R168 ;  /* 0x000000ffff7ad224 */ /* 0x001fe200078e00a8 */
[----:B------:R-:W-:Y:S01]  /*4b10*/  @!P3 IADD3.X R125, R169, UR44, RZ, P6, !PT ;  /* 0x0000002ca97dbc10 */ /* 0x000fe2000b7fe4ff */
[----:B------:R-:W-:-:S05]  /*4b20*/  @!P5 IMAD.MOV.U32 R123, RZ, RZ, R169 ;  /* 0x000000ffff7bd224 */ /* 0x000fca00078e00a9 */
[----:B------:R0:W-:Y:S01]  /*4b30*/  @!P5 STG.E.U8 desc[UR36][R122.64+0x11], R129 ;  /* 0x000011817a00d986 */ /* 0x0001e2000c101124 */
[----:B------:R-:W-:Y:S05]  /*4b40*/  @P3 BRA `(.L_x_154) ;  /* 0x00000000000c3947 */ /* 0x000fea0003800000 */
[----:B------:R-:W0:Y:S02]  /*4b50*/  LDG.E.U8 R216, desc[UR36][R120.64+0x10] ;  /* 0x0000102478d87981 */ /* 0x000e24000c1e1100 */
[----:B0-----:R-:W-:-:S05]  /*4b60*/  PRMT R123, R216, 0x8880, RZ ;  /* 0x00008880d87b7816 */ /* 0x001fca00000000ff */
[----:B------:R-:W-:-:S07]  /*4b70*/  IMAD R220, R123, R22, RZ ;  /* 0x000000167bdc7224 */ /* 0x000fce00078e02ff */
.L_x_154:
[----:B------:R-:W-:Y:S05]  /*4b80*/  BSYNC B1 ;  /* 0x0000000000017941 */ /* 0x000fea0003800000 */
.L_x_153:
[----:B------:R-:W-:Y:S01]  /*4b90*/  @!P3 IMAD R127, R130, R23, R220 ;  /* 0x00000017827fb224 */ /* 0x000fe200078e02dc */
[----:B0-----:R-:W-:Y:S01]  /*4ba0*/  @!P1 IADD3 R122, P5, R168, UR45, RZ ;  /* 0x0000002da87a9c10 */ /* 0x001fe2000ffbe0ff */
[----:B------:R-:W-:Y:S01]  /*4bb0*/  BSSY B1, `(.L_x_155) ;  /* 0x000000b000017945 */ /* 0x000fe20003800000 */
[----:B------:R-:W-:Y:S02]  /*4bc0*/  ISETP.LT.OR P6, PT, R217, 0x19, !P0 ;  /* 0x00000019d900780c */ /* 0x000fe400047c1670 */
[----:B------:R0:W-:Y:S01]  /*4bd0*/  @!P3 STG.E.U8 desc[UR36][R124.64+0x10], R127 ;  /* 0x0000107f7c00b986 */ /* 0x0001e2000c101124 */
[----:B------:R-:W-:Y:S02]  /*4be0*/  @!P1 IADD3.X R123, R169, UR44, RZ, P5, !PT ;  /* 0x0000002ca97b9c10 */ /* 0x000fe4000affe4ff */
[C---:B------:R-:W-:Y:S02]  /*4bf0*/  ISETP.LT.OR P3, PT, R217.reuse, 0x1a, !P0 ;  /* 0x0000001ad900780c */ /* 0x040fe40004761670 */
[----:B------:R-:W-:-:S02]  /*4c00*/  ISETP.LT.OR P4, PT, R217, 0x19, !P2 ;  /* 0x00000019d900780c */ /* 0x000fc40005781670 */
[----:B------:R-:W-:Y:S01]  /*4c10*/  ISETP.LT.OR P5, PT, R217, 0x1a, !P2 ;  /* 0x0000001ad900780c */ /* 0x000fe200057a1670 */
[----:B------:R-:W-:-:S12]  /*4c20*/  @P1 BRA `(.L_x_156) ;  /* 0x00000000000c1947 */ /* 0x000fd80003800000 */
[----:B------:R-:W0:Y:S02]  /*4c30*/  LDG.E.U8 R216, desc[UR36][R120.64+0x11] ;  /* 0x0000112478d87981 */ /* 0x000e24000c1e1100 */
[----:B0-----:R-:W-:-:S05]  /*4c40*/  PRMT R125, R216, 0x8880, RZ ;  /* 0x00008880d87d7816 */ /* 0x001fca00000000ff */
[----:B------:R-:W-:-:S07]  /*4c50*/  IMAD R220, R125, R22, RZ ;  /* 0x000000167ddc7224 */ /* 0x000fce00078e02ff */
.L_x_156:
[----:B------:R-:W-:Y:S05]  /*4c60*/  BSYNC B1 ;  /* 0x0000000000017941 */ /* 0x000fea0003800000 */
.L_x_155:
[----:B------:R-:W-:Y:S01]  /*4c70*/  @!P1 IMAD R131, R131, R23, R220 ;  /* 0x0000001783839224 */ /* 0x000fe200078e02dc */
[----:B------:R-:W-:Y:S04]  /*4c80*/  BSSY B1, `(.L_x_157) ;  /* 0x0000006000017945 */ /* 0x000fe80003800000 */
[----:B------:R1:W-:Y:S01]  /*4c90*/  @!P1 STG.E.U8 desc[UR36][R122.64+0x11], R131 ;  /* 0x000011837a009986 */ /* 0x0003e2000c101124 */
[----:B------:R-:W-:Y:S05]  /*4ca0*/  @P6 BRA `(.L_x_158) ;  /* 0x00000000000c6947 */ /* 0x000fea0003800000 */
[----:B------:R-:W1:Y:S02]  /*4cb0*/  LDG.E.U8 R216, desc[UR36][R12.64+0x18] ;  /* 0x000018240cd87981 */ /* 0x000e64000c1e1100 */
[----:B-1----:R-:W-:-:S05]  /*4cc0*/  PRMT R123, R216, 0x8880, RZ ;  /* 0x00008880d87b7816 */ /* 0x002fca00000000ff */
[----:B------:R-:W-:-:S07]  /*4cd0*/  IMAD R220, R123, R22, RZ ;  /* 0x000000167bdc7224 */ /* 0x000fce00078e02ff */
.L_x_158:
[----:B------:R-:W-:Y:S05]  /*4ce0*/  BSYNC B1 ;  /* 0x0000000000017941 */ /* 0x000fea0003800000 */
.L_x_157:
[----:B0-----:R-:W-:Y:S01]  /*4cf0*/  @!P6 IMAD R125, R132, R23, R220 ;  /* 0x00000017847de224 */ /* 0x001fe200078e02dc */
[----:B------:R-:W-:Y:S01]  /*4d00*/  BSSY B1, `(.L_x_159) ;  /* 0x0000008000017945 */ /* 0x000fe20003800000 */
[----:B-1----:R-:W-:Y:S02]  /*4d10*/  @!P6 IMAD.MOV.U32 R122, RZ, RZ, R168 ;  /* 0x000000ffff7ae224 */ /* 0x002fe400078e00a8 */
[----:B------:R-:W-:-:S05]  /*4d20*/  @!P6 IMAD.MOV.U32 R123, RZ, RZ, R169 ;  /* 0x000000ffff7be224 */ /* 0x000fca00078e00a9 */
[----:B------:R0:W-:Y:S01]  /*4d30*/  @!P6 STG.E.U8 desc[UR36][R122.64+0x18], R125 ;  /* 0x0000187d7a00e986 */ /* 0x0001e2000c101124 */
[----:B------:R-:W-:Y:S05]  /*4d40*/  @P3 BRA `(.L_x_160) ;  /* 0x00000000000c3947 */ /* 0x000fea0003800000 */
[----:B------:R-:W0:Y:S02]  /*4d50*/  LDG.E.U8 R216, desc[UR36][R12.64+0x19] ;  /* 0x000019240cd87981 */ /* 0x000e24000c1e1100 */
[----:B0-----:R-:W-:-:S05]  /*4d60*/  PRMT R123, R216, 0x8880, RZ ;  /* 0x00008880d87b7816 */ /* 0x001fca00000000ff */
[----:B------:R-:W-:-:S07]  /*4d70*/  IMAD R220, R123, R22, RZ ;  /* 0x000000167bdc7224 */ /* 0x000fce00078e02ff */
.L_x_160:
[----:B------:R-:W-:Y:S05]  /*4d80*/  BSYNC B1 ;  /* 0x0000000000017941 */ /* 0x000fea0003800000 */
.L_x_159:
[----:B------:R-:W-:Y:S01]  /*4d90*/  @!P3 IMAD R133, R133, R23, R220 ;  /* 0x000000178585b224 */ /* 0x000fe200078e02dc */
[----:B------:R-:W-:Y:S01]  /*4da0*/  BSSY B1, `(.L_x_161) ;  /* 0x000000c000017945 */ /* 0x000fe20003800000 */
[----:B0-----:R-:W-:Y:S01]  /*4db0*/  @!P3 IMAD.MOV.U32 R122, RZ, RZ, R168 ;  /* 0x000000ffff7ab224 */ /* 0x001fe200078e00a8 */
        /* <DEDUP_REMOVED lines=10> */
.L_x_162:
[----:B------:R-:W-:Y:S05]  /*4e60*/  BSYNC B1 ;  /* 0x0000000000017941 */ /* 0x000fea0003800000 */
.L_x_161:
        /* <DEDUP_REMOVED lines=8> */
.L_x_164:
[----:B------:R-:W-:Y:S05]  /*4ef0*/  BSYNC B1 ;  /* 0x0000000000017941 */ /* 0x000fea0003800000 */
.L_x_163:
        /* <DEDUP_REMOVED lines=11> */
.L_x_166:
[----:B------:R-:W-:Y:S05]  /*4fb0*/  BSYNC B1 ;  /* 0x0000000000017941 */ /* 0x000fea0003800000 */
.L_x_165:
        /* <DEDUP_REMOVED lines=9> */
.L_x_168:
[----:B------:R-:W-:Y:S05]  /*5050*/  BSYNC B1 ;  /* 0x0000000000017941 */ /* 0x000fea0003800000 */
.L_x_167:
        /* <DEDUP_REMOVED lines=10> */
.L_x_170:
[----:B------:R-:W-:Y:S05]  /*5100*/  BSYNC B1 ;  /* 0x0000000000017941 */ /* 0x000fea0003800000 */
.L_x_169:
        /* <DEDUP_REMOVED lines=13> */
.L_x_172:
[----:B------:R-:W-:Y:S05]  /*51e0*/  BSYNC B1 ;  /* 0x0000000000017941 */ /* 0x000fea0003800000 */
.L_x_171:
[----:B------:R-:W-:Y:S01]  /*51f0*/  @!P3 IMAD R139, R139, R23, R220 ;  /* 0x000000178b8bb224 */ /* 0x000fe200078e02dc */
[----:B------:R-:W-:Y:S04]  /*5200*/  BSSY B1, `(.L_x_173) ;  /* 0x0000006000017945 */ /* 0x000fe80003800000 */
[----:B------:R1:W-:Y:S01]  /*5210*/  @!P3 STG.E.U8 desc[UR36][R122.64+0x21], R139 ;  /* 0x0000218b7a00b986 */ /* 0x0003e2000c101124 */
[----:B------:R-:W-:Y:S05]  /*5220*/  @P6 BRA `(.L_x_174) ;  /* 0x00000000000c6947 */ /* 0x000fea0003800000 */
[----:B------:R-:W1:Y:S02]  /*5230*/  LDG.E.U8 R216, desc[UR36][R12.64+0x28] ;  /* 0x000028240cd87981 */ /* 0x000e64000c1e1100 */
[----:B-1----:R-:W-:-:S05]  /*5240*/  PRMT R123, R216, 0x8880, RZ ;  /* 0x00008880d87b7816 */ /* 0x002fca00000000ff */
[----:B------:R-:W-:-:S07]  /*5250*/  IMAD R220, R123, R22, RZ ;  /* 0x000000167bdc7224 */ /* 0x000fce00078e02ff */
.L_x_174:
[----:B------:R-:W-:Y:S05]  /*5260*/  BSYNC B1 ;  /* 0x0000000000017941 */ /* 0x000fea0003800000 */
.L_x_173:
        /* <DEDUP_REMOVED lines=9> */
.L_x_176:
[----:B------:R-:W-:Y:S05]  /*5300*/  BSYNC B1 ;  /* 0x0000000000017941 */ /* 0x000fea0003800000 */
.L_x_175:
        /* <DEDUP_REMOVED lines=13> */
.L_x_178:
[----:B------:R-:W-:Y:S05]  /*53e0*/  BSYNC B1 ;  /* 0x0000000000017941 */ /* 0x000fea0003800000 */
.L_x_177:
        /* <DEDUP_REMOVED lines=8> */
.L_x_180:
[----:B------:R-:W-:Y:S05]  /*5470*/  BSYNC B1 ;  /* 0x0000000000017941 */ /* 0x000fea0003800000 */
.L_x_179:
        /* <DEDUP_REMOVED lines=11> */
.L_x_182:
[----:B------:R-:W-:Y:S05]  /*5530*/  BSYNC B1 ;  /* 0x0000000000017941 */ /* 0x000fea0003800000 */
.L_x_181:
        /* <DEDUP_REMOVED lines=9> */
.L_x_184:
[----:B------:R-:W-:Y:S05]  /*55d0*/  BSYNC B1 ;  /* 0x0000000000017941 */ /* 0x000fea0003800000 */
.L_x_183:
        /* <DEDUP_REMOVED lines=10> */
.L_x_186:
[----:B------:R-:W-:Y:S05]  /*5680*/  BSYNC B1 ;  /* 0x0000000000017941 */ /* 0x000fea0003800000 */
.L_x_185:
        /* <DEDUP_REMOVED lines=13> */
.L_x_188:
[----:B------:R-:W-:Y:S05]  /*5760*/  BSYNC B1 ;  /* 0x0000000000017941 */ /* 0x000fea0003800000 */
.L_x_187:
[----:B------:R-:W-:Y:S01]  /*5770*/  @!P1 IMAD R147, R147, R23, R220 ;  /* 0x0000001793939224 */ /* 0x000fe200078e02dc */
[----:B------:R-:W-:Y:S04]  /*5780*/  BSSY B1, `(.L_x_189) ;  /* 0x0000006000017945 */ /* 0x000fe80003800000 */
[----:B------:R1:W-:Y:S01]  /*5790*/  @!P1 STG.E.U8 desc[UR36][R122.64+0x31], R147 ;  /* 0x000031937a009986 */ /* 0x0003e2000c101124 */
[----:B------:R-:W-:Y:S05]  /*57a0*/  @P6 BRA `(.L_x_190) ;  /* 0x00000000000c6947 */ /* 0x000fea0003800000 */
[----:B------:R-:W1:Y:S02]  /*57b0*/  LDG.E.U8 R216, desc[UR36][R12.64+0x38] ;  /* 0x000038240cd87981 */ /* 0x000e64000c1e1100 */
[----:B-1----:R-:W-:-:S05]  /*57c0*/  PRMT R123, R216, 0x8880, RZ ;  /* 0x00008880d87b7816 */ /* 0x002fca00000000ff */
[----:B------:R-:W-:-:S07]  /*57d0*/  IMAD R220, R123, R22, RZ ;  /* 0x000000167bdc7224 */ /* 0x000fce00078e02ff */
.L_x_190:
[----:B------:R-:W-:Y:S05]  /*57e0*/  BSYNC B1 ;  /* 0x0000000000017941 */ /* 0x000fea0003800000 */
.L_x_189:
        /* <DEDUP_REMOVED lines=9> */
.L_x_192:
[----:B------:R-:W-:Y:S05]  /*5880*/  BSYNC B1 ;  /* 0x0000000000017941 */ /* 0x000fea0003800000 */
.L_x_191:
        /* <DEDUP_REMOVED lines=13> */
.L_x_194:
[----:B------:R-:W-:Y:S05]  /*5960*/  BSYNC B1 ;  /* 0x0000000000017941 */ /* 0x000fea0003800000 */
.L_x_193:
        /* <DEDUP_REMOVED lines=8> */
.L_x_196:
[----:B------:R-:W-:Y:S05]  /*59f0*/  BSYNC B1 ;  /* 0x0000000000017941 */ /* 0x000fea0003800000 */
.L_x_195:
        /* <DEDUP_REMOVED lines=11> */
.L_x_198:
[----:B------:R-:W-:Y:S05]  /*5ab0*/  BSYNC B1 ;  /* 0x0000000000017941 */ /* 0x000fea0003800000 */
.L_x_197:
        /* <DEDUP_REMOVED lines=9> */
.L_x_200:
[----:B------:R-:W-:Y:S05]  /*5b50*/  BSYNC B1 ;  /* 0x0000000000017941 */ /* 0x000fea0003800000 */
.L_x_199:
        /* <DEDUP_REMOVED lines=10> */
.L_x_202:
[----:B------:R-:W-:Y:S05]  /*5c00*/  BSYNC B1 ;  /* 0x0000000000017941 */ /* 0x000fea0003800000 */
.L_x_201:
        /* <DEDUP_REMOVED lines=13> */
.L_x_204:
[----:B------:R-:W-:Y:S05]  /*5ce0*/  BSYNC B1 ;  /* 0x0000000000017941 */ /* 0x000fea0003800000 */
.L_x_203:
[----:B------:R-:W-:Y:S01]  /*5cf0*/  @!P5 IMAD R155, R155, R23, R220 ;  /* 0x000000179b9bd224 */ /* 0x000fe200078e02dc */
[----:B------:R-:W-:Y:S04]  /*5d00*/  BSSY B1, `(.L_x_205) ;  /* 0x0000006000017945 */ /* 0x000fe80003800000 */
[----:B------:R1:W-:Y:S01]  /*5d10*/  @!P5 STG.E.U8 desc[UR36][R122.64+0x41], R155 ;  /* 0x0000419b7a00d986 */ /* 0x0003e2000c101124 */
[----:B------:R-:W-:Y:S05]  /*5d20*/  @P6 BRA `(.L_x_206) ;  /* 0x00000000000c6947 */ /* 0x000fea0003800000 */
[----:B------:R-:W1:Y:S02]  /*5d30*/  LDG.E.U8 R216, desc[UR36][R12.64+0x48] ;  /* 0x000048240cd87981 */ /* 0x000e64000c1e1100 */
[----:B-1----:R-:W-:-:S05]  /*5d40*/  PRMT R123, R216, 0x8880, RZ ;  /* 0x00008880d87b7816 */ /* 0x002fca00000000ff */
[----:B------:R-:W-:-:S07]  /*5d50*/  IMAD R220, R123, R22, RZ ;  /* 0x000000167bdc7224 */ /* 0x000fce00078e02ff */
.L_x_206:
[----:B------:R-:W-:Y:S05]  /*5d60*/  BSYNC B1 ;  /* 0x0000000000017941 */ /* 0x000fea0003800000 */
.L_x_205:
        /* <DEDUP_REMOVED lines=9> */
.L_x_208:
[----:B------:R-:W-:Y:S05]  /*5e00*/  BSYNC B1 ;  /* 0x0000000000017941 */ /* 0x000fea0003800000 */
.L_x_207:
[----:B------:R-:W-:Y:S01]  /*5e10*/  @!P3 IMAD R157, R157, R23, R220 ;  /* 0x000000179d9db224 */ /* 0x000fe200078e02dc */
[----:B------:R-:W-:Y:S01]  /*5e20*/  @!P1 IADD3 R124, P6, R168, UR45, RZ ;  /* 0x0000002da87c9c10 */ /* 0x000fe2000ffde0ff */
[----:B0-----:R-:W-:Y:S01]  /*5e30*/  @!P3 IMAD.MOV.U32 R122, RZ, RZ, R168 ;  /* 0x000000ffff7ab224 */ /* 0x001fe200078e00a8 */
[----:B------:R-:W-:Y:S01]  /*5e40*/  BSSY B1, `(.L_x_209) ;  /* 0x000000b000017945 */ /* 0x000fe20003800000 */
[----:B------:R-:W-:Y:S01]  /*5e50*/  @!P3 IMAD.MOV.U32 R123, RZ, RZ, R169 ;  /* 0x000000ffff7bb224 */ /* 0x000fe200078e00a9 */
[----:B------:R-:W-:Y:S02]  /*5e60*/  @!P1 IADD3.X R125, R169, UR44, RZ, P6, !PT ;  /* 0x0000002ca97d9c10 */ /* 0x000fe4000b7fe4ff */
[C---:B------:R-:W-:Y:S02]  /*5e70*/  ISETP.LT.OR P5, PT, R217.reuse, 0x51, !P2 ;  /* 0x00000051d900780c */ /* 0x040fe400057a1670 */
[----:B------:R0:W-:Y:S01]  /*5e80*/  @!P3 STG.E.U8 desc[UR36][R122.64+0x49], R157 ;  /* 0x0000499d7a00b986 */ /* 0x0001e2000c101124 */
[----:B------:R-:W-:-:S02]  /*5e90*/  ISETP.LT.OR P3, PT, R217, 0x51, !P0 ;  /* 0x00000051d900780c */ /* 0x000fc40004761670 */
[----:B------:R-:W-:Y:S01]  /*5ea0*/  @!P4 IADD3 R126, P6, R168, UR45, RZ ;  /* 0x0000002da87ecc10 */ /* 0x000fe2000ffde0ff */
[----:B------:R-:W-:-:S12]  /*5eb0*/  @P1 BRA `(.L_x_210) ;  /* 0x00000000000c1947 */ /* 0x000fd80003800000 */
[----:B------:R-:W0:Y:S02]  /*5ec0*/  LDG.E.U8 R216, desc[UR36][R120.64+0x48] ;  /* 0x0000482478d87981 */ /* 0x000e24000c1e1100 */
[----:B0-----:R-:W-:-:S05]  /*5ed0*/  PRMT R123, R216, 0x8880, RZ ;  /* 0x00008880d87b7816 */ /* 0x001fca00000000ff */
[----:B------:R-:W-:-:S07]  /*5ee0*/  IMAD R220, R123, R22, RZ ;  /* 0x000000167bdc7224 */ /* 0x000fce00078e02ff */
.L_x_210:
[----:B------:R-:W-:Y:S05]  /*5ef0*/  BSYNC B1 ;  /* 0x0000000000017941 */ /* 0x000fea0003800000 */
.L_x_209:
        /* <DEDUP_REMOVED lines=8> */
.L_x_212:
[----:B------:R-:W-:Y:S05]  /*5f80*/  BSYNC B1 ;  /* 0x0000000000017941 */ /* 0x000fea0003800000 */
.L_x_211:
[----:B------:R-:W-:Y:S01]  /*5f90*/  @!P4 IMAD R159, R159, R23, R220 ;  /* 0x000000179f9fc224 */ /* 0x000fe200078e02dc */
[----:B------:R-:W-:Y:S04]  /*5fa0*/  BSSY B1, `(.L_x_213) ;  /* 0x0000006000017945 */ /* 0x000fe80003800000 */
[----:B------:R1:W-:Y:S01]  /*5fb0*/  @!P4 STG.E.U8 desc[UR36][R126.64+0x49], R159 ;  /* 0x0000499f7e00c986 */ /* 0x0003e2000c101124 */
[----:B------:R-:W-:Y:S05]  /*5fc0*/  @P3 BRA `(.L_x_214) ;  /* 0x00000000000c3947 */ /* 0x000fea0003800000 */
[----:B------:R-:W0:Y:S02]  /*5fd0*/  LDG.E.U8 R216, desc[UR36][R12.64+0x50] ;  /* 0x000050240cd87981 */ /* 0x000e24000c1e1100 */
[----:B0-----:R-:W-:-:S05]  /*5fe0*/  PRMT R123, R216, 0x8880, RZ ;  /* 0x00008880d87b7816 */ /* 0x001fca00000000ff */
[----:B------:R-:W-:-:S07]  /*5ff0*/  IMAD R220, R123, R22, RZ ;  /* 0x000000167bdc7224 */ /* 0x000fce00078e02ff */
.L_x_214:
[----:B------:R-:W-:Y:S05]  /*6000*/  BSYNC B1 ;  /* 0x0000000000017941 */ /* 0x000fea0003800000 */
.L_x_213:
[----:B-1----:R-:W-:Y:S01]  /*6010*/  @!P3 IMAD R127, R160, R23, R220 ;  /* 0x00000017a07fb224 */ /* 0x002fe200078e02dc */
[----:B------:R-:W-:Y:S01]  /*6020*/  BSSY B1, `(.L_x_215) ;  /* 0x000000c000017945 */ /* 0x000fe20003800000 */
[----:B------:R-:W-:Y:S01]  /*6030*/  @!P3 IMAD.MOV.U32 R122, RZ, RZ, R168 ;  /* 0x000000ffff7ab224 */ /* 0x000fe200078e00a8 */
[----:B------:R-:W-:Y:S01]  /*6040*/  ISETP.GE.AND P1, PT, R0, 0x101, PT ;  /* 0x000001010000780c */ /* 0x000fe20003f26270 */
[----:B0-----:R-:W-:Y:S01]  /*6050*/  @!P3 IMAD.MOV.U32 R123, RZ, RZ, R169 ;  /* 0x000000ffff7bb224 */ /* 0x001fe200078e00a9 */
[C---:B------:R-:W-:Y:S02]  /*6060*/  ISETP.LT.OR P4, PT, R217.reuse, 0x52, !P2 ;  /* 0x00000052d900780c */ /* 0x040fe40005781670 */
[----:B------:R-:W-:Y:S02]  /*6070*/  @!P5 IADD3 R124, P6, R168, UR45, RZ ;  /* 0x0000002da87cdc10 */ /* 0x000fe4000ffde0ff */
[----:B------:R0:W-:Y:S01]  /*6080*/  @!P3 STG.E.U8 desc[UR36][R122.64+0x50], R127 ;  /* 0x0000507f7a00b986 */ /* 0x0001e2000c101124 */
[----:B------:R-:W-:-:S13]  /*6090*/  ISETP.LT.OR P3, PT, R217, 0x52, !P0 ;  /* 0x00000052d900780c */ /* 0x000fda0004761670 */
[----:B0-----:R-:W-:Y:S05]  /*60a0*/  @P3 BRA `(.L_x_216) ;  /* 0x00000000000c3947 */ /* 0x001fea0003800000 */
[----:B------:R-:W3:Y:S02]  /*60b0*/  LDG.E.U8 R216, desc[UR36][R12.64+0x51] ;  /* 0x000051240cd87981 */ /* 0x000ee4000c1e1100 */
[----:B---3--:R-:W-:-:S05]  /*60c0*/  PRMT R123, R216, 0x8880, RZ ;  /* 0x00008880d87b7816 */ /* 0x008fca00000000ff */
[----:B------:R-:W-:-:S07]  /*60d0*/  IMAD R220, R123, R22, RZ ;  /* 0x000000167bdc7224 */ /* 0x000fce00078e02ff */
.L_x_216:
[----:B------:R-:W-:Y:S05]  /*60e0*/  BSYNC B1 ;  /* 0x0000000000017941 */ /* 0x000fea0003800000 */
.L_x_215:
[----:B------:R-:W-:Y:S01]  /*60f0*/  @!P3 IMAD R161, R161, R23, R220 ;  /* 0x00000017a1a1b224 */ /* 0x000fe200078e02dc */
[----:B------:R-:W-:Y:S01]  /*6100*/  BSSY B1, `(.L_x_217) ;  /* 0x0000009000017945 */ /* 0x000fe20003800000 */
[----:B------:R-:W-:Y:S01]  /*6110*/  @!P3 IMAD.MOV.U32 R122, RZ, RZ, R168 ;  /* 0x000000ffff7ab224 */ /* 0x000fe200078e00a8 */
[----:B------:R-:W-:Y:S01]  /*6120*/  @!P5 IADD3.X R125, R169, UR44, RZ, P6, !PT ;  /* 0x0000002ca97ddc10 */ /* 0x000fe2000b7fe4ff */
[----:B------:R-:W-:-:S05]  /*6130*/  @!P3 IMAD.MOV.U32 R123, RZ, RZ, R169 ;  /* 0x000000ffff7bb224 */ /* 0x000fca00078e00a9 */
[----:B------:R0:W-:Y:S01]  /*6140*/  @!P3 STG.E.U8 desc[UR36][R122.64+0x51], R161 ;  /* 0x000051a17a00b986 */ /* 0x0001e2000c101124 */
[----:B------:R-:W-:Y:S05]  /*6150*/  @P5 BRA `(.L_x_218) ;  /* 0x00000000000c5947 */ /* 0x000fea0003800000 */
[----:B------:R-:W0:Y:S02]  /*6160*/  LDG.E.U8 R216, desc[UR36][R120.64+0x50] ;  /* 0x0000502478d87981 */ /* 0x000e24000c1e1100 */
[----:B0-----:R-:W-:-:S05]  /*6170*/  PRMT R123, R216, 0x8880, RZ ;  /* 0x00008880d87b7816 */ /* 0x001fca00000000ff */
[----:B------:R-:W-:-:S07]  /*6180*/  IMAD R220, R123, R22, RZ ;  /* 0x000000167bdc7224 */ /* 0x000fce00078e02ff */
.L_x_218:
[----:B------:R-:W-:Y:S05]  /*6190*/  BSYNC B1 ;  /* 0x0000000000017941 */ /* 0x000fea0003800000 */
.L_x_217:
[----:B------:R-:W-:Y:S01]  /*61a0*/  @!P5 IMAD R127, R162, R23, R220 ;  /* 0x00000017a27fd224 */ /* 0x000fe200078e02dc */
[----:B------:R-:W-:Y:S01]  /*61b0*/  BSSY B1, `(.L_x_219) ;  /* 0x000000b000017945 */ /* 0x000fe20003800000 */
[C---:B------:R-:W-:Y:S02]  /*61c0*/  ISETP.LT.OR P3, PT, R217.reuse, 0x59, !P0 ;  /* 0x00000059d900780c */ /* 0x040fe40004761670 */
[C---:B------:R-:W-:Y:S01]  /*61d0*/  ISETP.LT.OR P0, PT, R217.reuse, 0x5a, !P0 ;  /* 0x0000005ad900780c */ /* 0x040fe20004701670 */
[----:B------:R1:W-:Y:S01]  /*61e0*/  @!P5 STG.E.U8 desc[UR36][R124.64+0x50], R127 ;  /* 0x0000507f7c00d986 */ /* 0x0003e2000c101124 */
[----:B0-----:R-:W-:Y:S02]  /*61f0*/  @!P4 IADD3 R122, P5, R168, UR45, RZ ;  /* 0x0000002da87acc10 */ /* 0x001fe4000ffbe0ff */
[----:B------:R-:W-:Y:S02]  /*6200*/  ISETP.LT.OR P6, PT, R217, 0x59, !P2 ;  /* 0x00000059d900780c */ /* 0x000fe400057c1670 */
[----:B------:R-:W-:Y:S01]  /*6210*/  @!P4 IADD3.X R123, R169, UR44, RZ, P5, !PT ;  /* 0x0000002ca97bcc10 */ /* 0x000fe2000affe4ff */
[----:B------:R-:W-:Y:S10]  /*6220*/  @P4 BRA `(.L_x_220) ;  /* 0x00000000000c4947 */ /* 0x000ff40003800000 */
[----:B------:R-:W1:Y:S02]  /*6230*/  LDG.E.U8 R216, desc[UR36][R120.64+0x51] ;  /* 0x0000512478d87981 */ /* 0x000e64000c1e1100 */
[----:B-1----:R-:W-:-:S05]  /*6240*/  PRMT R125, R216, 0x8880, RZ ;  /* 0x00008880d87d7816 */ /* 0x002fca00000000ff */
[----:B------:R-:W-:-:S07]  /*6250*/  IMAD R220, R125, R22, RZ ;  /* 0x000000167ddc7224 */ /* 0x000fce00078e02ff */
.L_x_220:
[----:B------:R-:W-:Y:S05]  /*6260*/  BSYNC B1 ;  /* 0x0000000000017941 */ /* 0x000fea0003800000 */
.L_x_219:
[----:B------:R-:W-:Y:S01]  /*6270*/  @!P4 IMAD R163, R163, R23, R220 ;  /* 0x00000017a3a3c224 */ /* 0x000fe200078e02dc */
[----:B------:R-:W-:Y:S04]  /*6280*/  BSSY B1, `(.L_x_221) ;  /* 0x0000006000017945 */ /* 0x000fe80003800000 */
[----:B------:R0:W-:Y:S01]  /*6290*/  @!P4 STG.E.U8 desc[UR36][R122.64+0x51], R163 ;  /* 0x000051a37a00c986 */ /* 0x0001e2000c101124 */
[----:B------:R-:W-:Y:S05]  /*62a0*/  @P3 BRA `(.L_x_222) ;  /* 0x00000000000c3947 */ /* 0x000fea0003800000 */
[----:B------:R-:W0:Y:S02]  /*62b0*/  LDG.E.U8 R216, desc[UR36][R12.64+0x58] ;  /* 0x000058240cd87981 */ /* 0x000e24000c1e1100 */
[----:B0-----:R-:W-:-:S05]  /*62c0*/  PRMT R123, R216, 0x8880, RZ ;  /* 0x00008880d87b7816 */ /* 0x001fca00000000ff */
[----:B------:R-:W-:-:S07]  /*62d0*/  IMAD R220, R123, R22, RZ ;  /* 0x000000167bdc7224 */ /* 0x000fce00078e02ff */
.L_x_222:
[----:B------:R-:W-:Y:S05]  /*62e0*/  BSYNC B1 ;  /* 0x0000000000017941 */ /* 0x000fea0003800000 */
.L_x_221:
[----:B-1----:R-:W-:Y:S01]  /*62f0*/  @!P3 IMAD R125, R164, R23, R220 ;  /* 0x00000017a47db224 */ /* 0x002fe200078e02dc */
[----:B------:R-:W-:Y:S01]  /*6300*/  BSSY B1, `(.L_x_223) ;  /* 0x0000008000017945 */ /* 0x000fe20003800000 */
[----:B0-----:R-:W-:Y:S02]  /*6310*/  @!P3 IMAD.MOV.U32 R122, RZ, RZ, R168 ;  /* 0x000000ffff7ab224 */ /* 0x001fe400078e00a8 */
[----:B------:R-:W-:-:S05]  /*6320*/  @!P3 IMAD.MOV.U32 R123, RZ, RZ, R169 ;  /* 0x000000ffff7bb224 */ /* 0x000fca00078e00a9 */
[----:B------:R0:W-:Y:S01]  /*6330*/  @!P3 STG.E.U8 desc[UR36][R122.64+0x58], R125 ;  /* 0x0000587d7a00b986 */ /* 0x0001e2000c101124 */
[----:B------:R-:W-:Y:S05]  /*6340*/  @P0 BRA `(.L_x_224) ;  /* 0x00000000000c0947 */ /* 0x000fea0003800000 */
[----:B------:R-:W0:Y:S02]  /*6350*/  LDG.E.U8 R216, desc[UR36][R12.64+0x59] ;  /* 0x000059240cd87981 */ /* 0x000e24000c1e1100 */
[----:B0-----:R-:W-:-:S05]  /*6360*/  PRMT R123, R216, 0x8880, RZ ;  /* 0x00008880d87b7816 */ /* 0x001fca00000000ff */
[----:B------:R-:W-:-:S07]  /*6370*/  IMAD R220, R123, R22, RZ ;  /* 0x000000167bdc7224 */ /* 0x000fce00078e02ff */
.L_x_224:
[----:B------:R-:W-:Y:S05]  /*6380*/  BSYNC B1 ;  /* 0x0000000000017941 */ /* 0x000fea0003800000 */
.L_x_223:
[----:B------:R-:W-:Y:S01]  /*6390*/  @!P0 IMAD R165, R165, R23, R220 ;  /* 0x00000017a5a58224 */ /* 0x000fe200078e02dc */
[----:B0-----:R-:W-:Y:S01]  /*63a0*/  @!P6 IADD3 R122, P4, R168, UR45, RZ ;  /* 0x0000002da87aec10 */ /* 0x001fe2000ff9e0ff */
[----:B------:R-:W-:Y:S01]  /*63b0*/  @!P0 IMAD.MOV.U32 R12, RZ, RZ, R168 ;  /* 0x000000ffff0c8224 */ /* 0x000fe200078e00a8 */
[----:B------:R-:W-:Y:S01]  /*63c0*/  BSSY B1, `(.L_x_225) ;  /* 0x000000a000017945 */ /* 0x000fe20003800000 */
[----:B------:R-:W-:Y:S01]  /*63d0*/  @!P0 IMAD.MOV.U32 R13, RZ, RZ, R169 ;  /* 0x000000ffff0d8224 */ /* 0x000fe200078e00a9 */
[----:B------:R-:W-:Y:S02]  /*63e0*/  IADD3 R129, P3, R3, 0x100, RZ ;  /* 0x0000010003817810 */ /* 0x000fe40007f7e0ff */
[----:B------:R-:W-:Y:S02]  /*63f0*/  ISETP.LT.OR P2, PT, R217, 0x5a, !P2 ;  /* 0x0000005ad900780c */ /* 0x000fe40005741670 */
[----:B------:R0:W-:Y:S01]  /*6400*/  @!P0 STG.E.U8 desc[UR36][R12.64+0x59], R165 ;  /* 0x000059a50c008986 */ /* 0x0001e2000c101124 */
[----:B------:R-:W-:Y:S01]  /*6410*/  @!P6 IADD3.X R123, R169, UR44, RZ, P4, !PT ;  /* 0x0000002ca97bec10 */ /* 0x000fe2000a7fe4ff */
[----:B------:R-:W-:Y:S09]  /*6420*/  @P6 BRA `(.L_x_226) ;  /* 0x00000000000c6947 */ /* 0x000ff20003800000 */
[----:B------:R-:W0:Y:S02]  /*6430*/  LDG.E.U8 R216, desc[UR36][R120.64+0x58] ;  /* 0x0000582478d87981 */ /* 0x000e24000c1e1100 */
[----:B0-----:R-:W-:-:S05]  /*6440*/  PRMT R13, R216, 0x8880, RZ ;  /* 0x00008880d80d7816 */ /* 0x001fca00000000ff */
[----:B------:R-:W-:-:S07]  /*6450*/  IMAD R220, R13, R22, RZ ;  /* 0x000000160ddc7224 */ /* 0x000fce00078e02ff */
.L_x_226:
[----:B------:R-:W-:Y:S05]  /*6460*/  BSYNC B1 ;  /* 0x0000000000017941 */ /* 0x000fea0003800000 */
.L_x_225:
[----:B0-----:R-:W-:Y:S01]  /*6470*/  @!P6 IMAD R13, R166, R23, R220 ;  /* 0x00000017a60de224 */ /* 0x001fe200078e02dc */
[----:B------:R-:W-:Y:S01]  /*6480*/  BSSY B1, `(.L_x_227) ;  /* 0x0000007000017945 */ /* 0x000fe20003800000 */
[----:B------:R-:W-:-:S03]  /*6490*/  IMAD.X R125, RZ, RZ, UR9, P3 ;  /* 0x00000009ff7d7e24 */ /* 0x000fc600098e06ff */
[----:B------:R0:W-:Y:S01]  /*64a0*/  @!P6 STG.E.U8 desc[UR36][R122.64+0x58], R13 ;  /* 0x0000580d7a00e986 */ /* 0x0001e2000c101124 */
[----:B------:R-:W-:Y:S05]  /*64b0*/  @P2 BRA `(.L_x_228) ;  /* 0x00000000000c2947 */ /* 0x000fea0003800000 */
[----:B------:R-:W0:Y:S02]  /*64c0*/  LDG.E.U8 R216, desc[UR36][R120.64+0x59] ;  /* 0x0000592478d87981 */ /* 0x000e24000c1e1100 */
[----:B0-----:R-:W-:-:S05]  /*64d0*/  PRMT R13, R216, 0x8880, RZ ;  /* 0x00008880d80d7816 */ /* 0x001fca00000000ff */
[----:B------:R-:W-:-:S07]  /*64e0*/  IMAD R220, R13, R22, RZ ;  /* 0x000000160ddc7224 */ /* 0x000fce00078e02ff */
.L_x_228:
[----:B------:R-:W-:Y:S05]  /*64f0*/  BSYNC B1 ;  /* 0x0000000000017941 */ /* 0x000fea0003800000 */
.L_x_227:
        /* <DEDUP_REMOVED lines=20> */
.L_x_230:
[----:B------:R-:W-:Y:S05]  /*6640*/  BSYNC B1 ;  /* 0x0000000000017941 */ /* 0x000fea0003800000 */
.L_x_229:
[----:B------:R-:W-:Y:S01]  /*6650*/  ISETP.LT.OR P5, PT, R217, 0x2, !P1 ;  /* 0x00000002d900780c */ /* 0x000fe20004fa1670 */
        /* <DEDUP_REMOVED lines=9> */
[----:B------:R-:W-:Y:S11]  /*66f0*/  @P5 BRA `(.L_x_232) ;  /* 0x00000000000c5947 */ /* 0x000ff60003800000 */
[----:B------:R-:W3:Y:S02]  /*6700*/  LDG.E.U8 R216, desc[UR36][R12.64+0x1] ;  /* 0x000001240cd87981 */ /* 0x000ee4000c1e1100 */
[----:B---3--:R-:W-:-:S05]  /*6710*/  PRMT R123, R216, 0x8880, RZ ;  /* 0x00008880d87b7816 */ /* 0x008fca00000000ff */
[----:B------:R-:W-:-:S07]  /*6720*/  IMAD R220, R123, R22, RZ ;  /* 0x000000167bdc7224 */ /* 0x000fce00078e02ff */
.L_x_232:
[----:B------:R-:W-:Y:S05]  /*6730*/  BSYNC B1 ;  /* 0x0000000000017941 */ /* 0x000fea0003800000 */
.L_x_231:
[----:B0-----:R-:W-:Y:S01]  /*6740*/  @!P5 IMAD R125, R73, R23, R220 ;  /* 0x00000017497dd224 */ /* 0x001fe200078e02dc */
[----:B------:R-:W-:Y:S01]  /*6750*/  IADD3.X R73, R11, R7, R122, P2, P6 ;  /* 0x000000070b497210 */ /* 0x000fe200017ec47a */
[----:B------:R-:W-:Y:S01]  /*6760*/  BSSY B1, `(.L_x_233) ;  /* 0x000000a000017945 */ /* 0x000fe20003800000 */
[----:B------:R-:W-:Y:S02]  /*6770*/  ISETP.LT.OR P2, PT, R217, 0x9, !P0 ;  /* 0x00000009d900780c */ /* 0x000fe40004741670 */
[----:B------:R0:W-:Y:S01]  /*6780*/  @!P5 STG.E.U8 desc[UR36][R120.64+0x1], R125 ;  /* 0x0000017d7800d986 */ /* 0x0001e2000c101124 */
[C---:B------:R-:W-:Y:S02]  /*6790*/  @!P4 IADD3 R122, P5, R120.reuse, UR45, RZ ;  /* 0x0000002d787acc10 */ /* 0x040fe4000ffbe0ff */
[----:B------:R-:W-:Y:S02]  /*67a0*/  @!P3 IADD3 R124, P6, R120, UR45, RZ ;  /* 0x0000002d787cbc10 */ /* 0x000fe4000ffde0ff */
[----:B------:R-:W-:Y:S01]  /*67b0*/  @!P4 IADD3.X R123, R121, UR44, RZ, P5, !PT ;  /* 0x0000002c797bcc10 */ /* 0x000fe2000affe4ff */
[----:B------:R-:W-:Y:S10]  /*67c0*/  @P4 BRA `(.L_x_234) ;  /* 0x00000000000c4947 */ /* 0x000ff40003800000 */
[----:B------:R-:W3:Y:S02]  /*67d0*/  LDG.E.U8 R216, desc[UR36][R72.64] ;  /* 0x0000002448d87981 */ /* 0x000ee4000c1e1100 */
[----:B---3--:R-:W-:-:S05]  /*67e0*/  PRMT R127, R216, 0x8880, RZ ;  /* 0x00008880d87f7816 */ /* 0x008fca00000000ff */
[----:B------:R-:W-:-:S07]  /*67f0*/  IMAD R220, R127, R22, RZ ;  /* 0x000000167fdc7224 */ /* 0x000fce00078e02ff */
.L_x_234:
[----:B------:R-:W-:Y:S05]  /*6800*/  BSYNC B1 ;  /* 0x0000000000017941 */ /* 0x000fea0003800000 */
.L_x_233:
[----:B------:R-:W-:Y:S01]  /*6810*/  @!P4 IMAD R127, R74, R23, R220 ;  /* 0x000000174a7fc224 */ /* 0x000fe200078e02dc */
[----:B------:R-:W-:Y:S01]  /*6820*/  BSSY B1, `(.L_x_235) ;  /* 0x0000007000017945 */ /* 0x000fe20003800000 */
[----:B0-----:R-:W-:-:S03]  /*6830*/  @!P3 IADD3.X R125, R121, UR44, RZ, P6, !PT ;  /* 0x0000002c797dbc10 */ /* 0x001fc6000b7fe4ff */
[----:B------:R0:W-:Y:S01]  /*6840*/  @!P4 STG.E.U8 desc[UR36][R122.64], R127 ;  /* 0x0000007f7a00c986 */ /* 0x0001e2000c101124 */
[----:B------:R-:W-:Y:S05]  /*6850*/  @P3 BRA `(.L_x_236) ;  /* 0x00000000000c3947 */ /* 0x000fea0003800000 */
[----:B------:R-:W0:Y:S02]  /*6860*/  LDG.E.U8 R216, desc[UR36][R72.64+0x1] ;  /* 0x0000012448d87981 */ /* 0x000e24000c1e1100 */
[----:B0-----:R-:W-:-:S05]  /*6870*/  PRMT R123, R216, 0x8880, RZ ;  /* 0x00008880d87b7816 */ /* 0x001fca00000000ff */
[----:B------:R-:W-:-:S07]  /*6880*/  IMAD R220, R123, R22, RZ ;  /* 0x000000167bdc7224 */ /* 0x000fce00078e02ff */
.L_x_236:
[----:B------:R-:W-:Y:S05]  /*6890*/  BSYNC B1 ;  /* 0x0000000000017941 */ /* 0x000fea0003800000 */
.L_x_235:
        /* <DEDUP_REMOVED lines=11> */
.L_x_238:
[----:B------:R-:W-:Y:S05]  /*6950*/  BSYNC B1 ;  /* 0x0000000000017941 */ /* 0x000fea0003800000 */
.L_x_237:
        /* <DEDUP_REMOVED lines=9> */
.L_x_240:
[----:B------:R-:W-:Y:S05]  /*69f0*/  BSYNC B1 ;  /* 0x0000000000017941 */ /* 0x000fea0003800000 */
.L_x_239:
        /* <DEDUP_REMOVED lines=10> */
.L_x_242:
[----:B------:R-:W-:Y:S05]  /*6aa0*/  BSYNC B1 ;  /* 0x0000000000017941 */ /* 0x000fea0003800000 */
.L_x_241:
[----:B0-----:R-:W-:Y:S01]  /*6ab0*/  @!P2 IMAD R77, R78, R23, R220 ;  /* 0x000000174e4da224 */ /* 0x001fe200078e02dc */
[----:B------:R-:W-:Y:S01]  /*6ac0*/  @!P3 IADD3 R74, P5, R120, UR45, RZ ;  /* 0x0000002d784abc10 */ /* 0x000fe2000ffbe0ff */
        /* <DEDUP_REMOVED lines=11> */
.L_x_244:
[----:B------:R-:W-:Y:S05]  /*6b80*/  BSYNC B1 ;  /* 0x0000000000017941 */ /* 0x000fea0003800000 */
.L_x_243:
[----:B------:R-:W-:Y:S01]  /*6b90*/  @!P3 IMAD R79, R79, R23, R220 ;  /* 0x000000174f4fb224 */ /* 0x000fe200078e02dc */
[----:B------:R-:W-:Y:S04]  /*6ba0*/  BSSY B1, `(.L_x_245) ;  /* 0x0000006000017945 */ /* 0x000fe80003800000 */
[----:B------:R1:W-:Y:S01]  /*6bb0*/  @!P3 STG.E.U8 desc[UR36][R74.64+0x9], R79 ;  /* 0x0000094f4a00b986 */ /* 0x0003e2000c101124 */
[----:B------:R-:W-:Y:S05]  /*6bc0*/  @P6 BRA `(.L_x_246) ;  /* 0x00000000000c6947 */ /* 0x000fea0003800000 */
[----:B------:R-:W1:Y:S02]  /*6bd0*/  LDG.E.U8 R216, desc[UR36][R12.64+0x10] ;  /* 0x000010240cd87981 */ /* 0x000e64000c1e1100 */
[----:B-1----:R-:W-:-:S05]  /*6be0*/  PRMT R75, R216, 0x8880, RZ ;  /* 0x00008880d84b7816 */ /* 0x002fca00000000ff */
[----:B------:R-:W-:-:S07]  /*6bf0*/  IMAD R220, R75, R22, RZ ;  /* 0x000000164bdc7224 */ /* 0x000fce00078e02ff */
.L_x_246:
[----:B------:R-:W-:Y:S05]  /*6c00*/  BSYNC B1 ;  /* 0x0000000000017941 */ /* 0x000fea0003800000 */
.L_x_245:
        /* <DEDUP_REMOVED lines=9> */
.L_x_248:
[----:B------:R-:W-:Y:S05]  /*6ca0*/  BSYNC B1 ;  /* 0x0000000000017941 */ /* 0x000fea0003800000 */
.L_x_247:
        /* <DEDUP_REMOVED lines=13> */
.L_x_250:
[----:B------:R-:W-:Y:S05]  /*6d80*/  BSYNC B1 ;  /* 0x0000000000017941 */ /* 0x000fea0003800000 */
.L_x_249:
        /* <DEDUP_REMOVED lines=8> */
.L_x_252:
[----:B------:R-:W-:Y:S05]  /*6e10*/  BSYNC B1 ;  /* 0x0000000000017941 */ /* 0x000fea0003800000 */
.L_x_251:
        /* <DEDUP_REMOVED lines=11> */
.L_x_254:
[----:B------:R-:W-:Y:S05]  /*6ed0*/  BSYNC B1 ;  /* 0x0000000000017941 */ /* 0x000fea0003800000 */
.L_x_253:
        /* <DEDUP_REMOVED lines=9> */
.L_x_256:
[----:B------:R-:W-:Y:S05]  /*6f70*/  BSYNC B1 ;  /* 0x0000000000017941 */ /* 0x000fea0003800000 */
.L_x_255:
        /* <DEDUP_REMOVED lines=10> */
.L_x_258:
[----:B------:R-:W-:Y:S05]  /*7020*/  BSYNC B1 ;  /* 0x0000000000017941 */ /* 0x000fea0003800000 */
.L_x_257:
        /* <DEDUP_REMOVED lines=13> */
.L_x_260:
[----:B------:R-:W-:Y:S05]  /*7100*/  BSYNC B1 ;  /* 0x0000000000017941 */ /* 0x000fea0003800000 */
.L_x_259:
[----:B------:R-:W-:Y:S01]  /*7110*/  @!P2 IMAD R87, R87, R23, R220 ;  /* 0x000000175757a224 */ /* 0x000fe200078e02dc */
[----:B------:R-:W-:Y:S04]  /*7120*/  BSSY B1, `(.L_x_261) ;  /* 0x0000006000017945 */ /* 0x000fe80003800000 */
[----:B------:R1:W-:Y:S01]  /*7130*/  @!P2 STG.E.U8 desc[UR36][R74.64+0x19], R87 ;  /* 0x000019574a00a986 */ /* 0x0003e2000c101124 */
[----:B------:R-:W-:Y:S05]  /*7140*/  @P6 BRA `(.L_x_262) ;  /* 0x00000000000c6947 */ /* 0x000fea0003800000 */
[----:B------:R-:W1:Y:S02]  /*7150*/  LDG.E.U8 R216, desc[UR36][R12.64+0x20] ;  /* 0x000020240cd87981 */ /* 0x000e64000c1e1100 */
[----:B-1----:R-:W-:-:S05]  /*7160*/  PRMT R75, R216, 0x8880, RZ ;  /* 0x00008880d84b7816 */ /* 0x002fca00000000ff */
[----:B------:R-:W-:-:S07]  /*7170*/  IMAD R220, R75, R22, RZ ;  /* 0x000000164bdc7224 */ /* 0x000fce00078e02ff */
.L_x_262:
[----:B------:R-:W-:Y:S05]  /*7180*/  BSYNC B1 ;  /* 0x0000000000017941 */ /* 0x000fea0003800000 */
.L_x_261:
        /* <DEDUP_REMOVED lines=9> */
.L_x_264:
[----:B------:R-:W-:Y:S05]  /*7220*/  BSYNC B1 ;  /* 0x0000000000017941 */ /* 0x000fea0003800000 */
.L_x_263:
        /* <DEDUP_REMOVED lines=13> */
.L_x_266:
[----:B------:R-:W-:Y:S05]  /*7300*/  BSYNC B1 ;  /* 0x0000000000017941 */ /* 0x000fea0003800000 */
.L_x_265:
        /* <DEDUP_REMOVED lines=8> */
.L_x_268:
[----:B------:R-:W-:Y:S05]  /*7390*/  BSYNC B1 ;  /* 0x0000000000017941 */ /* 0x000fea0003800000 */
.L_x_267:
        /* <DEDUP_REMOVED lines=11> */
.L_x_270:
[----:B------:R-:W-:Y:S05]  /*7450*/  BSYNC B1 ;  /* 0x0000000000017941 */ /* 0x000fea0003800000 */
.L_x_269:
        /* <DEDUP_REMOVED lines=9> */
.L_x_272:
[----:B------:R-:W-:Y:S05]  /*74f0*/  BSYNC B1 ;  /* 0x0000000000017941 */ /* 0x000fea0003800000 */
.L_x_271:
        /* <DEDUP_REMOVED lines=10> */
.L_x_274:
[----:B------:R-:W-:Y:S05]  /*75a0*/  BSYNC B1 ;  /* 0x0000000000017941 */ /* 0x000fea0003800000 */
.L_x_273:
        /* <DEDUP_REMOVED lines=13> */
.L_x_276:
[----:B------:R-:W-:Y:S05]  /*7680*/  BSYNC B1 ;  /* 0x0000000000017941 */ /* 0x000fea0003800000 */
.L_x_275:
[----:B------:R-:W-:Y:S01]  /*7690*/  @!P3 IMAD R95, R95, R23, R220 ;  /* 0x000000175f5fb224 */ /* 0x000fe200078e02dc */
[----:B------:R-:W-:Y:S04]  /*76a0*/  BSSY B1, `(.L_x_277) ;  /* 0x0000006000017945 */ /* 0x000fe80003800000 */
[----:B------:R1:W-:Y:S01]  /*76b0*/  @!P3 STG.E.U8 desc[UR36][R74.64+0x29], R95 ;  /* 0x0000295f4a00b986 */ /* 0x0003e2000c101124 */
[----:B------:R-:W-:Y:S05]  /*76c0*/  @P6 BRA `(.L_x_278) ;  /* 0x00000000000c6947 */ /* 0x000fea0003800000 */
[----:B------:R-:W1:Y:S02]  /*76d0*/  LDG.E.U8 R216, desc[UR36][R12.64+0x30] ;  /* 0x000030240cd87981 */ /* 0x000e64000c1e1100 */
[----:B-1----:R-:W-:-:S05]  /*76e0*/  PRMT R75, R216, 0x8880, RZ ;  /* 0x00008880d84b7816 */ /* 0x002fca00000000ff */
[----:B------:R-:W-:-:S07]  /*76f0*/  IMAD R220, R75, R22, RZ ;  /* 0x000000164bdc7224 */ /* 0x000fce00078e02ff */
.L_x_278:
[----:B------:R-:W-:Y:S05]  /*7700*/  BSYNC B1 ;  /* 0x0000000000017941 */ /* 0x000fea0003800000 */
.L_x_277:
        /* <DEDUP_REMOVED lines=9> */
.L_x_280:
[----:B------:R-:W-:Y:S05]  /*77a0*/  BSYNC B1 ;  /* 0x0000000000017941 */ /* 0x000fea0003800000 */
.L_x_279:
        /* <DEDUP_REMOVED lines=13> */
.L_x_282:
[----:B------:R-:W-:Y:S05]  /*7880*/  BSYNC B1 ;  /* 0x0000000000017941 */ /* 0x000fea0003800000 */
.L_x_281:
        /* <DEDUP_REMOVED lines=8> */
.L_x_284:
[----:B------:R-:W-:Y:S05]  /*7910*/  BSYNC B1 ;  /* 0x0000000000017941 */ /* 0x000fea0003800000 */
.L_x_283:
        /* <DEDUP_REMOVED lines=11> */
.L_x_286:
[----:B------:R-:W-:Y:S05]  /*79d0*/  BSYNC B1 ;  /* 0x0000000000017941 */ /* 0x000fea0003800000 */
.L_x_285:
        /* <DEDUP_REMOVED lines=9> */
.L_x_288:
[----:B------:R-:W-:Y:S05]  /*7a70*/  BSYNC B1 ;  /* 0x0000000000017941 */ /* 0x000fea0003800000 */
.L_x_287:
        /* <DEDUP_REMOVED lines=10> */
.L_x_290:
[----:B------:R-:W-:Y:S05]  /*7b20*/  BSYNC B1 ;  /* 0x0000000000017941 */ /* 0x000fea0003800000 */
.L_x_289:
        /* <DEDUP_REMOVED lines=13> */
.L_x_292:
[----:B------:R-:W-:Y:S05]  /*7c00*/  BSYNC B1 ;  /* 0x0000000000017941 */ /* 0x000fea0003800000 */
.L_x_291:
[----:B------:R-:W-:Y:S01]  /*7c10*/  @!P2 IMAD R103, R103, R23, R220 ;  /* 0x000000176767a224 */ /* 0x000fe200078e02dc */
[----:B------:R-:W-:Y:S04]  /*7c20*/  BSSY B1, `(.L_x_293) ;  /* 0x0000006000017945 */ /* 0x000fe80003800000 */
[----:B------:R1:W-:Y:S01]  /*7c30*/  @!P2 STG.E.U8 desc[UR36][R74.64+0x39], R103 ;  /* 0x000039674a00a986 */ /* 0x0003e2000c101124 */
[----:B------:R-:W-:Y:S05]  /*7c40*/  @P6 BRA `(.L_x_294) ;  /* 0x00000000000c6947 */ /* 0x000fea0003800000 */
[----:B------:R-:W1:Y:S02]  /*7c50*/  LDG.E.U8 R216, desc[UR36][R12.64+0x40] ;  /* 0x000040240cd87981 */ /* 0x000e64000c1e1100 */
[----:B-1----:R-:W-:-:S05]  /*7c60*/  PRMT R75, R216, 0x8880, RZ ;  /* 0x00008880d84b7816 */ /* 0x002fca00000000ff */
[----:B------:R-:W-:-:S07]  /*7c70*/  IMAD R220, R75, R22, RZ ;  /* 0x000000164bdc7224 */ /* 0x000fce00078e02ff */
.L_x_294:
[----:B------:R-:W-:Y:S05]  /*7c80*/  BSYNC B1 ;  /* 0x0000000000017941 */ /* 0x000fea0003800000 */
.L_x_293:
        /* <DEDUP_REMOVED lines=9> */
.L_x_296:
[----:B------:R-:W-:Y:S05]  /*7d20*/  BSYNC B1 ;  /* 0x0000000000017941 */ /* 0x000fea0003800000 */
.L_x_295:
        /* <DEDUP_REMOVED lines=13> */
.L_x_298:
[----:B------:R-:W-:Y:S05]  /*7e00*/  BSYNC B1 ;  /* 0x0000000000017941 */ /* 0x000fea0003800000 */
.L_x_297:
        /* <DEDUP_REMOVED lines=8> */
.L_x_300:
[----:B------:R-:W-:Y:S05]  /*7e90*/  BSYNC B1 ;  /* 0x0000000000017941 */ /* 0x000fea0003800000 */
.L_x_299:
        /* <DEDUP_REMOVED lines=11> */
.L_x_302:
[----:B------:R-:W-:Y:S05]  /*7f50*/  BSYNC B1 ;  /* 0x0000000000017941 */ /* 0x000fea0003800000 */
.L_x_301:
        /* <DEDUP_REMOVED lines=9> */
.L_x_304:
[----:B------:R-:W-:Y:S05]  /*7ff0*/  BSYNC B1 ;  /* 0x0000000000017941 */ /* 0x000fea0003800000 */
.L_x_303:
        /* <DEDUP_REMOVED lines=10> */
.L_x_306:
[----:B------:R-:W-:Y:S05]  /*80a0*/  BSYNC B1 ;  /* 0x0000000000017941 */ /* 0x000fea0003800000 */
.L_x_305:
        /* <DEDUP_REMOVED lines=12> */
.L_x_308:
[----:B------:R-:W-:Y:S05]  /*8170*/  BSYNC B1 ;  /* 0x0000000000017941 */ /* 0x000fea0003800000 */
.L_x_307:
[----:B------:R-:W-:Y:S01]  /*8180*/  @!P3 IMAD R111, R111, R23, R220 ;  /* 0x000000176f6fb224 */ /* 0x000fe200078e02dc */
[----:B------:R-:W-:Y:S04]  /*8190*/  BSSY B1, `(.L_x_309) ;  /* 0x0000006000017945 */ /* 0x000fe80003800000 */
[----:B------:R0:W-:Y:S01]  /*81a0*/  @!P3 STG.E.U8 desc[UR36][R74.64+0x49], R111 ;  /* 0x0000496f4a00b986 */ /* 0x0001e2000c101124 */
[----:B------:R-:W-:Y:S05]  /*81b0*/  @P4 BRA `(.L_x_310) ;  /* 0x00000000000c4947 */ /* 0x000fea0003800000 */
[----:B------:R-:W0:Y:S02]  /*81c0*/  LDG.E.U8 R216, desc[UR36][R12.64+0x50] ;  /* 0x000050240cd87981 */ /* 0x000e24000c1e1100 */
[----:B0-----:R-:W-:-:S05]  /*81d0*/  PRMT R75, R216, 0x8880, RZ ;  /* 0x00008880d84b7816 */ /* 0x001fca00000000ff */
[----:B------:R-:W-:-:S07]  /*81e0*/  IMAD R220, R75, R22, RZ ;  /* 0x000000164bdc7224 */ /* 0x000fce00078e02ff */
.L_x_310:
[----:B------:R-:W-:Y:S05]  /*81f0*/  BSYNC B1 ;  /* 0x0000000000017941 */ /* 0x000fea0003800000 */
.L_x_309:
        /* <DEDUP_REMOVED lines=9> */
.L_x_312:
[----:B------:R-:W-:Y:S05]  /*8290*/  BSYNC B1 ;  /* 0x0000000000017941 */ /* 0x000fea0003800000 */
.L_x_311:
[----:B------:R-:W-:Y:S01]  /*82a0*/  @!P6 IMAD R113, R113, R23, R220 ;  /* 0x000000177171e224 */ /* 0x000fe200078e02dc */
[----:B------:R-:W-:Y:S01]  /*82b0*/  BSSY B1, `(.L_x_313) ;  /* 0x000000d000017945 */ /* 0x000fe20003800000 */
[----:B0-----:R-:W-:Y:S01]  /*82c0*/  @!P6 IMAD.MOV.U32 R74, RZ, RZ, R120 ;  /* 0x000000ffff4ae224 */ /* 0x001fe200078e0078 */
[----:B------:R-:W-:Y:S01]  /*82d0*/  IADD3 R85, P4, R3, 0x180, RZ ;  /* 0x0000018003557810 */ /* 0x000fe20007f9e0ff */
[----:B------:R-:W-:Y:S01]  /*82e0*/  @!P6 IMAD.MOV.U32 R75, RZ, RZ, R121 ;  /* 0x000000ffff4be224 */ /* 0x000fe200078e0079 */
[C---:B------:R-:W-:Y:S02]  /*82f0*/  ISETP.LT.OR P3, PT, R217.reuse, 0x52, !P0 ;  /* 0x00000052d900780c */ /* 0x040fe40004761670 */
[----:B------:R-:W-:Y:S02]  /*8300*/  ISETP.LT.OR P2, PT, R217, 0x59, !P1 ;  /* 0x00000059d900780c */ /* 0x000fe40004f41670 */
[----:B------:R0:W-:Y:S01]  /*8310*/  @!P6 STG.E.U8 desc[UR36][R74.64+0x51], R113 ;  /* 0x000051714a00e986 */ /* 0x0001e2000c101124 */
[----:B------:R-:W-:-:S04]  /*8320*/  @!P5 IADD3 R76, P6, R120, UR45, RZ ;  /* 0x0000002d784cdc10 */ /* 0x000fc8000ffde0ff */
[----:B------:R-:W-:Y:S01]  /*8330*/  @!P5 IADD3.X R77, R121, UR44, RZ, P6, !PT ;  /* 0x0000002c794ddc10 */ /* 0x000fe2000b7fe4ff */
[----:B------:R-:W-:Y:S08]  /*8340*/  @P5 BRA `(.L_x_314) ;  /* 0x00000000000c5947 */ /* 0x000ff00003800000 */
[----:B------:R-:W3:Y:S02]  /*8350*/  LDG.E.U8 R216, desc[UR36][R72.64+0x50] ;  /* 0x0000502448d87981 */ /* 0x000ee4000c1e1100 */
[----:B---3--:R-:W-:-:S05]  /*8360*/  PRMT R3, R216, 0x8880, RZ ;  /* 0x00008880d8037816 */ /* 0x008fca00000000ff */
[----:B------:R-:W-:-:S07]  /*8370*/  IMAD R220, R3, R22, RZ ;  /* 0x0000001603dc7224 */ /* 0x000fce00078e02ff */
.L_x_314:
[----:B------:R-:W-:Y:S05]  /*8380*/  BSYNC B1 ;  /* 0x0000000000017941 */ /* 0x000fea0003800000 */
.L_x_313:
        /* <DEDUP_REMOVED lines=12> */
.L_x_316:
[----:B------:R-:W-:Y:S05]  /*8450*/  BSYNC B1 ;  /* 0x0000000000017941 */ /* 0x000fea0003800000 */
.L_x_315:
[----:B------:R-:W-:Y:S01]  /*8460*/  @!P3 IMAD R115, R115, R23, R220 ;  /* 0x000000177373b224 */ /* 0x000fe200078e02dc */
[----:B------:R-:W-:Y:S04]  /*8470*/  BSSY B1, `(.L_x_317) ;  /* 0x0000006000017945 */ /* 0x000fe80003800000 */
[----:B------:R0:W-:Y:S01]  /*8480*/  @!P3 STG.E.U8 desc[UR36][R74.64+0x51], R115 ;  /* 0x000051734a00b986 */ /* 0x0001e2000c101124 */
[----:B------:R-:W-:Y:S05]  /*8490*/  @P2 BRA `(.L_x_318) ;  /* 0x00000000000c2947 */ /* 0x000fea0003800000 */
[----:B------:R-:W1:Y:S02]  /*84a0*/  LDG.E.U8 R216, desc[UR36][R12.64+0x58] ;  /* 0x000058240cd87981 */ /* 0x000e64000c1e1100 */
[----:B-1----:R-:W-:-:S05]  /*84b0*/  PRMT R3, R216, 0x8880, RZ ;  /* 0x00008880d8037816 */ /* 0x002fca00000000ff */
[----:B------:R-:W-:-:S07]  /*84c0*/  IMAD R220, R3, R22, RZ ;  /* 0x0000001603dc7224 */ /* 0x000fce00078e02ff */
.L_x_318:
[----:B------:R-:W-:Y:S05]  /*84d0*/  BSYNC B1 ;  /* 0x0000000000017941 */ /* 0x000fea0003800000 */
.L_x_317:
        /* <DEDUP_REMOVED lines=9> */
.L_x_320:
[----:B------:R-:W-:Y:S05]  /*8570*/  BSYNC B1 ;  /* 0x0000000000017941 */ /* 0x000fea0003800000 */
.L_x_319:
[----:B0-----:R-:W-:Y:S01]  /*8580*/  IMAD.X R3, RZ, RZ, UR9, P4 ;  /* 0x00000009ff037e24 */ /* 0x001fe2000a0e06ff */
[----:B------:R-:W-:Y:S01]  /*8590*/  ISETP.GE.AND P2, PT, R0, 0x181, PT ;  /* 0x000001810000780c */ /* 0x000fe20003f46270 */
[----:B------:R-:W-:Y:S01]  /*85a0*/  @!P1 IMAD R117, R117, R23, R220 ;  /* 0x0000001775759224 */ /* 0x000fe200078e02dc */
[C---:B------:R-:W-:Y:S01]  /*85b0*/  @!P6 IADD3 R78, P4, R120.reuse, UR45, RZ ;  /* 0x0000002d784eec10 */ /* 0x040fe2000ff9e0ff */
[----:B------:R-:W-:Y:S01]  /*85c0*/  @!P1 IMAD.MOV.U32 R76, RZ, RZ, R120 ;  /* 0x000000ffff4c9224 */ /* 0x000fe200078e0078 */
[----:B------:R-:W-:Y:S01]  /*85d0*/  BSSY B1, `(.L_x_321) ;  /* 0x000000e000017945 */ /* 0x000fe20003800000 */
[----:B------:R-:W-:Y:S01]  /*85e0*/  @!P1 IMAD.MOV.U32 R77, RZ, RZ, R121 ;  /* 0x000000ffff4d9224 */ /* 0x000fe200078e0079 */
[----:B------:R-:W-:Y:S01]  /*85f0*/  @!P0 IADD3 R80, P5, R120, UR45, RZ ;  /* 0x0000002d78508c10 */ /* 0x000fe2000ffbe0ff */
[-C--:B------:R-:W-:Y:S01]  /*8600*/  IMAD.WIDE.U32 R74, R85, R4.reuse, R10 ;  /* 0x00000004554a7225 */ /* 0x080fe200078e000a */
[----:B------:R-:W-:Y:S02]  /*8610*/  @!P6 IADD3.X R79, R121, UR44, RZ, P4, !PT ;  /* 0x0000002c794fec10 */ /* 0x000fe4000a7fe4ff */
[----:B------:R0:W-:Y:S01]  /*8620*/  @!P1 STG.E.U8 desc[UR36][R76.64+0x59], R117 ;  /* 0x000059754c009986 */ /* 0x0001e2000c101124 */
[----:B------:R-:W-:Y:S01]  /*8630*/  IMAD R82, R3, R4, RZ ;  /* 0x0000000403527224 */ /* 0x000fe200078e02ff */
[----:B------:R-:W-:-:S02]  /*8640*/  ISETP.LT.OR P1, PT, R217, 0x1, !P2 ;  /* 0x00000001d900780c */ /* 0x000fc40005721670 */
[----:B------:R-:W-:Y:S01]  /*8650*/  IADD3 R12, P3, R74, R6, RZ ;  /* 0x000000064a0c7210 */ /* 0x000fe20007f7e0ff */
[----:B------:R-:W-:Y:S01]  /*8660*/  IMAD R83, R85, R5, R82 ;  /* 0x0000000555537224 */ /* 0x000fe200078e0252 */
[----:B------:R-:W-:Y:S11]  /*8670*/  @P6 BRA `(.L_x_322) ;  /* 0x00000000000c6947 */ /* 0x000ff60003800000 */
[----:B------:R-:W3:Y:S02]  /*8680*/  LDG.E.U8 R216, desc[UR36][R72.64+0x58] ;  /* 0x0000582448d87981 */ /* 0x000ee4000c1e1100 */
[----:B---3--:R-:W-:-:S05]  /*8690*/  PRMT R3, R216, 0x8880, RZ ;  /* 0x00008880d8037816 */ /* 0x008fca00000000ff */
[----:B------:R-:W-:-:S07]  /*86a0*/  IMAD R220, R3, R22, RZ ;  /* 0x0000001603dc7224 */ /* 0x000fce00078e02ff */
.L_x_322:
[----:B------:R-:W-:Y:S05]  /*86b0*/  BSYNC B1 ;  /* 0x0000000000017941 */ /* 0x000fea0003800000 */
.L_x_321:
[----:B------:R-:W-:Y:S01]  /*86c0*/  @!P6 IMAD R3, R118, R23, R220 ;  /* 0x000000177603e224 */ /* 0x000fe200078e02dc */
[----:B------:R-:W-:Y:S01]  /*86d0*/  BSSY B1, `(.L_x_323) ;  /* 0x0000007000017945 */ /* 0x000fe20003800000 */
[----:B------:R-:W-:-:S03]  /*86e0*/  IADD3.X R13, R7, R75, R83, P3, !PT ;  /* 0x0000004b070d7210 */ /* 0x000fc60001ffe453 */
[----:B------:R1:W-:Y:S01]  /*86f0*/  @!P6 STG.E.U8 desc[UR36][R78.64+0x58], R3 ;  /* 0x000058034e00e986 */ /* 0x0003e2000c101124 */
[----:B------:R-:W-:Y:S05]  /*8700*/  @P0 BRA `(.L_x_324) ;  /* 0x00000000000c0947 */ /* 0x000fea0003800000 */
[----:B------:R-:W1:Y:S02]  /*8710*/  LDG.E.U8 R216, desc[UR36][R72.64+0x59] ;  /* 0x0000592448d87981 */ /* 0x000e64000c1e1100 */
[----:B-1----:R-:W-:-:S05]  /*8720*/  PRMT R3, R216, 0x8880, RZ ;  /* 0x00008880d8037816 */ /* 0x002fca00000000ff */
[----:B------:R-:W-:-:S07]  /*8730*/  IMAD R220, R3, R22, RZ ;  /* 0x0000001603dc7224 */ /* 0x000fce00078e02ff */
.L_x_324:
[----:B------:R-:W-:Y:S05]  /*8740*/  BSYNC B1 ;  /* 0x0000000000017941 */ /* 0x000fea0003800000 */
.L_x_323:
[----:B------:R-:W-:Y:S01]  /*8750*/  @!P0 IADD3.X R81, R121, UR44, RZ, P5, !PT ;  /* 0x0000002c79518c10 */ /* 0x000fe2000affe4ff */
[----:B------:R-:W-:-:S05]  /*8760*/  @!P0 IMAD R119, R119, R23, R220 ;  /* 0x0000001777778224 */ /* 0x000fca00078e02dc */
[----:B------:R3:W-:Y:S04]  /*8770*/  @!P0 STG.E.U8 desc[UR36][R80.64+0x59], R119 ;  /* 0x0000597750008986 */ /* 0x0007e8000c101124 */
[----:B------:R-:W1:Y:S01]  /*8780*/  @!P1 LDG.E.U8 R216, desc[UR36][R12.64] ;  /* 0x000000240cd89981 */ /* 0x000e62000c1e1100 */
[----:B------:R-:W-:Y:S01]  /*8790*/  ISETP.LT.OR P6, PT, R217, 0x2, !P2 ;  /* 0x00000002d900780c */ /* 0x000fe200057c1670 */
[----:B------:R-:W-:Y:S01]  /*87a0*/  IMAD.U32 R5, RZ, RZ, UR6 ;  /* 0x00000006ff057e24 */ /* 0x000fe2000f8e00ff */
[----:B------:R-:W-:Y:S01]  /*87b0*/  UIMAD UR4, UR7, 0x180, URZ ;  /* 0x00000180070478a4 */ /* 0x000fe2000f8e023f */
[----:B------:R-:W-:Y:S01]  /*87c0*/  IMAD.WIDE.U32 R20, R85, R4, R20 ;  /* 0x0000000455147225 */ /* 0x000fe200078e0014 */
[----:B------:R-:W-:Y:S01]  /*87d0*/  ISETP.GE.AND P0, PT, R0, 0x189, PT ;  /* 0x000001890000780c */ /* 0x000fe20003f06270 */
[----:B------:R-:W-:Y:S02]  /*87e0*/  BSSY B1, `(.L_x_325) ;  /* 0x0000010000017945 */ /* 0x000fe40003800000 */
[----:B--2-4-:R-:W-:Y:S01]  /*87f0*/  IMAD.WIDE.U32 R14, R5, 0x180, R14 ;  /* 0x00000180050e7825 */ /* 0x014fe200078e000e */
[----:B------:R-:W-:-:S02]  /*8800*/  IADD3 R6, P5, P4, R8, R6, R20 ;  /* 0x0000000608067210 */ /* 0x000fc40007cbe014 */
[----:B------:R-:W-:Y:S01]  /*8810*/  ISETP.LT.OR P3, PT, R217, 0x2, !P0 ;  /* 0x00000002d900780c */ /* 0x000fe20004761670 */
[----:B------:R-:W-:Y:S02]  /*8820*/  VIADD R5, R15, UR4 ;  /* 0x000000040f057c36 */ /* 0x000fe40008000000 */
[----:B------:R-:W-:Y:S02]  /*8830*/  @!P1 IMAD.MOV.U32 R4, RZ, RZ, R14 ;  /* 0x000000ffff049224 */ /* 0x000fe400078e000e */
[----:B------:R-:W-:Y:S01]  /*8840*/  IMAD.IADD R20, R83, 0x1, R21 ;  /* 0x0000000153147824 */ /* 0x000fe200078e0215 */
[----:B-1----:R-:W-:-:S05]  /*8850*/  @!P1 PRMT R3, R216, 0x8880, RZ ;  /* 0x00008880d8039816 */ /* 0x002fca00000000ff */
[----:B------:R-:W-:-:S04]  /*8860*/  @!P1 IMAD R220, R3, R22, RZ ;  /* 0x0000001603dc9224 */ /* 0x000fc800078e02ff */
[----:B------:R-:W-:-:S05]  /*8870*/  @!P1 IMAD R3, R24, R23, R220 ;  /* 0x0000001718039224 */ /* 0x000fca00078e02dc */
[----:B------:R3:W-:Y:S01]  /*8880*/  @!P1 STG.E.U8 desc[UR36][R4.64], R3 ;  /* 0x0000000304009986 */ /* 0x0007e2000c101124 */
[----:B------:R-:W-:Y:S01]  /*8890*/  ISETP.LT.OR P1, PT, R217, 0x1, !P0 ;  /* 0x00000001d900780c */ /* 0x000fe20004721670 */
[----:B------:R-:W-:-:S12]  /*88a0*/  @P6 BRA `(.L_x_326) ;  /* 0x00000000000c6947 */ /* 0x000fd80003800000 */
[----:B------:R-:W3:Y:S02]  /*88b0*/  LDG.E.U8 R216, desc[UR36][R12.64+0x1] ;  /* 0x000001240cd87981 */ /* 0x000ee4000c1e1100 */
[----:B---3--:R-:W-:-:S05]  /*88c0*/  PRMT R3, R216, 0x8880, RZ ;  /* 0x00008880d8037816 */ /* 0x008fca00000000ff */
[----:B------:R-:W-:-:S07]  /*88d0*/  IMAD R220, R3, R22, RZ ;  /* 0x0000001603dc7224 */ /* 0x000fce00078e02ff */
.L_x_326:
[----:B------:R-:W-:Y:S05]  /*88e0*/  BSYNC B1 ;  /* 0x0000000000017941 */ /* 0x000fea0003800000 */
.L_x_325:
[----:B------:R-:W-:Y:S01]  /*88f0*/  IADD3.X R7, R11, R7, R20, P5, P4 ;  /* 0x000000070b077210 */ /* 0x000fe20002fe8414 */
[----:B------:R-:W-:Y:S01]  /*8900*/  @!P6 IMAD R25, R25, R23, R220 ;  /* 0x000000171919e224 */ /* 0x000fe200078e02dc */
[----:B------:R-:W-:Y:S01]  /*8910*/  @!P1 IADD3 R8, P4, R14, UR45, RZ ;  /* 0x0000002d0e089c10 */ /* 0x000fe2000ff9e0ff */
[----:B------:R-:W-:Y:S01]  /*8920*/  @!P6 IMAD.MOV.U32 R10, RZ, RZ, R14 ;  /* 0x000000ffff0ae224 */ /* 0x000fe200078e000e */
[----:B------:R-:W-:Y:S01]  /*8930*/  BSSY B1, `(.L_x_327) ;  /* 0x0000008000017945 */ /* 0x000fe20003800000 */
[----:B------:R-:W-:Y:S01]  /*8940*/  @!P6 IMAD.MOV.U32 R11, RZ, RZ, R5 ;  /* 0x000000ffff0be224 */ /* 0x000fe200078e0005 */
[----:B------:R-:W-:-:S04]  /*8950*/  @!P1 IADD3.X R9, R5, UR44, RZ, P4, !PT ;  /* 0x0000002c05099c10 */ /* 0x000fc8000a7fe4ff */
[----:B------:R1:W-:Y:S01]  /*8960*/  @!P6 STG.E.U8 desc[UR36][R10.64+0x1], R25 ;  /* 0x000001190a00e986 */ /* 0x0003e2000c101124 */
[----:B------:R-:W-:Y:S05]  /*8970*/  @P1 BRA `(.L_x_328) ;  /* 0x00000000000c1947 */ /* 0x000fea0003800000 */
[----:B------:R-:W3:Y:S02]  /*8980*/  LDG.E.U8 R216, desc[UR36][R6.64] ;  /* 0x0000002406d87981 */ /* 0x000ee4000c1e1100 */
[----:B---3--:R-:W-:-:S05]  /*8990*/  PRMT R3, R216, 0x8880, RZ ;  /* 0x00008880d8037816 */ /* 0x008fca00000000ff */
[----:B------:R-:W-:-:S07]  /*89a0*/  IMAD R220, R3, R22, RZ ;  /* 0x0000001603dc7224 */ /* 0x000fce00078e02ff */
.L_x_328:
[----:B------:R-:W-:Y:S05]  /*89b0*/  BSYNC B1 ;  /* 0x0000000000017941 */ /* 0x000fea0003800000 */
.L_x_327:
[----:B---3--:R-:W-:Y:S01]  /*89c0*/  @!P1 IMAD R3, R26, R23, R220 ;  /* 0x000000171a039224 */ /* 0x008fe200078e02dc */
[----:B-1----:R-:W-:Y:S01]  /*89d0*/  @!P3 IADD3 R10, P5, R14, UR45, RZ ;  /* 0x0000002d0e0abc10 */ /* 0x002fe2000ffbe0ff */
        /* <DEDUP_REMOVED lines=11> */
.L_x_330:
[----:B------:R-:W-:Y:S05]  /*8a90*/  BSYNC B1 ;  /* 0x0000000000017941 */ /* 0x000fea0003800000 */
.L_x_329:
[----:B------:R-:W-:Y:S01]  /*8aa0*/  @!P3 IMAD R27, R27, R23, R220 ;  /* 0x000000171b1bb224 */ /* 0x000fe200078e02dc */
[----:B------:R-:W-:Y:S04]  /*8ab0*/  BSSY B1, `(.L_x_331) ;  /* 0x0000006000017945 */ /* 0x000fe80003800000 */
[----:B------:R2:W-:Y:S01]  /*8ac0*/  @!P3 STG.E.U8 desc[UR36][R10.64+0x1], R27 ;  /* 0x0000011b0a00b986 */ /* 0x0005e2000c101124 */
[----:B------:R-:W-:Y:S05]  /*8ad0*/  @P6 BRA `(.L_x_332) ;  /* 0x00000000000c6947 */ /* 0x000fea0003800000 */
[----:B------:R-:W1:Y:S02]  /*8ae0*/  LDG.E.U8 R216, desc[UR36][R12.64+0x8] ;  /* 0x000008240cd87981 */ /* 0x000e64000c1e1100 */
[----:B-1----:R-:W-:-:S05]  /*8af0*/  PRMT R3, R216, 0x8880, RZ ;  /* 0x00008880d8037816 */ /* 0x002fca00000000ff */
[----:B------:R-:W-:-:S07]  /*8b00*/  IMAD R220, R3, R22, RZ ;  /* 0x0000001603dc7224 */ /* 0x000fce00078e02ff */
.L_x_332:
[----:B------:R-:W-:Y:S05]  /*8b10*/  BSYNC B1 ;  /* 0x0000000000017941 */ /* 0x000fea0003800000 */
.L_x_331:
[----:B-1----:R-:W-:Y:S01]  /*8b20*/  @!P6 IMAD R3, R28, R23, R220 ;  /* 0x000000171c03e224 */ /* 0x002fe200078e02dc */
[----:B------:R-:W-:Y:S01]  /*8b30*/  BSSY B1, `(.L_x_333) ;  /* 0x0000008000017945 */ /* 0x000fe20003800000 */
[----:B------:R-:W-:Y:S02]  /*8b40*/  @!P6 IMAD.MOV.U32 R8, RZ, RZ, R14 ;  /* 0x000000ffff08e224 */ /* 0x000fe400078e000e */
[----:B------:R-:W-:-:S05]  /*8b50*/  @!P6 IMAD.MOV.U32 R9, RZ, RZ, R5 ;  /* 0x000000ffff09e224 */ /* 0x000fca00078e0005 */
[----:B------:R1:W-:Y:S01]  /*8b60*/  @!P6 STG.E.U8 desc[UR36][R8.64+0x8], R3 ;  /* 0x000008030800e986 */ /* 0x0003e2000c101124 */
[----:B------:R-:W-:Y:S05]  /*8b70*/  @P1 BRA `(.L_x_334) ;  /* 0x00000000000c1947 */ /* 0x000fea0003800000 */
[----:B------:R-:W1:Y:S02]  /*8b80*/  LDG.E.U8 R216, desc[UR36][R12.64+0x9] ;  /* 0x000009240cd87981 */ /* 0x000e64000c1e1100 */
[----:B-1----:R-:W-:-:S05]  /*8b90*/  PRMT R3, R216, 0x8880, RZ ;  /* 0x00008880d8037816 */ /* 0x002fca00000000ff */
[----:B------:R-:W-:-:S07]  /*8ba0*/  IMAD R220, R3, R22, RZ ;  /* 0x0000001603dc7224 */ /* 0x000fce00078e02ff */
.L_x_334:
[----:B------:R-:W-:Y:S05]  /*8bb0*/  BSYNC B1 ;  /* 0x0000000000017941 */ /* 0x000fea0003800000 */
.L_x_333:
[----:B------:R-:W-:Y:S01]  /*8bc0*/  @!P1 IMAD R29, R29, R23, R220 ;  /* 0x000000171d1d9224 */ /* 0x000fe200078e02dc */
[----:B------:R-:W-:Y:S01]  /*8bd0*/  BSSY B1, `(.L_x_335) ;  /* 0x000000c000017945 */ /* 0x000fe20003800000 */
[----:B-1----:R-:W-:Y:S01]  /*8be0*/  @!P1 IMAD.MOV.U32 R8, RZ, RZ, R14 ;  /* 0x000000ffff089224 */ /* 0x002fe200078e000e */
[----:B------:R-:W-:Y:S01]  /*8bf0*/  ISETP.LT.OR P3, PT, R217, 0x11, !P0 ;  /* 0x00000011d900780c */ /* 0x000fe20004761670 */
[----:B------:R-:W-:Y:S01]  /*8c00*/  @!P1 IMAD.MOV.U32 R9, RZ, RZ, R5 ;  /* 0x000000ffff099224 */ /* 0x000fe200078e0005 */
[----:B------:R-:W-:-:S04]  /*8c10*/  @!P5 IADD3 R20, P6, R14, UR45, RZ ;  /* 0x0000002d0e14dc10 */ /* 0x000fc8000ffde0ff */
[----:B------:R1:W-:Y:S01]  /*8c20*/  @!P1 STG.E.U8 desc[UR36][R8.64+0x9], R29 ;  /* 0x0000091d08009986 */ /* 0x0003e2000c101124 */
[----:B--2---:R-:W-:-:S04]  /*8c30*/  @!P4 IADD3 R10, P1, R14, UR45, RZ ;  /* 0x0000002d0e0acc10 */ /* 0x004fc8000ff3e0ff */
[----:B------:R-:W-:Y:S01]  /*8c40*/  @!P4 IADD3.X R11, R5, UR44, RZ, P1, !PT ;  /* 0x0000002c050bcc10 */ /* 0x000fe20008ffe4ff */
[----:B------:R-:W-:Y:S08]  /*8c50*/  @P4 BRA `(.L_x_336) ;  /* 0x00000000000c4947 */ /* 0x000ff00003800000 */
[----:B------:R-:W2:Y:S02]  /*8c60*/  LDG.E.U8 R216, desc[UR36][R6.64+0x8] ;  /* 0x0000082406d87981 */ /* 0x000ea4000c1e1100 */
[----:B--2---:R-:W-:-:S05]  /*8c70*/  PRMT R3, R216, 0x8880, RZ ;  /* 0x00008880d8037816 */ /* 0x004fca00000000ff */
[----:B------:R-:W-:-:S07]  /*8c80*/  IMAD R220, R3, R22, RZ ;  /* 0x0000001603dc7224 */ /* 0x000fce00078e02ff */
.L_x_336:
[----:B------:R-:W-:Y:S05]  /*8c90*/  BSYNC B1 ;  /* 0x0000000000017941 */ /* 0x000fea0003800000 */
.L_x_335:
[----:B------:R-:W-:Y:S01]  /*8ca0*/  @!P4 IMAD R3, R30, R23, R220 ;  /* 0x000000171e03c224 */ /* 0x000fe200078e02dc */
[----:B------:R-:W-:Y:S01]  /*8cb0*/  BSSY B1, `(.L_x_337) ;  /* 0x0000007000017945 */ /* 0x000fe20003800000 */
[----:B------:R-:W-:-:S03]  /*8cc0*/  @!P5 IADD3.X R21, R5, UR44, RZ, P6, !PT ;  /* 0x0000002c0515dc10 */ /* 0x000fc6000b7fe4ff */
[----:B------:R2:W-:Y:S01]  /*8cd0*/  @!P4 STG.E.U8 desc[UR36][R10.64+0x8], R3 ;  /* 0x000008030a00c986 */ /* 0x0005e2000c101124 */
[----:B------:R-:W-:Y:S05]  /*8ce0*/  @P5 BRA `(.L_x_338) ;  /* 0x00000000000c5947 */ /* 0x000fea0003800000 */
[----:B------:R-:W2:Y:S02]  /*8cf0*/  LDG.E.U8 R216, desc[UR36][R6.64+0x9] ;  /* 0x0000092406d87981 */ /* 0x000ea4000c1e1100 */
[----:B--2---:R-:W-:-:S05]  /*8d00*/  PRMT R3, R216, 0x8880, RZ ;  /* 0x00008880d8037816 */ /* 0x004fca00000000ff */
[----:B------:R-:W-:-:S07]  /*8d10*/  IMAD R220, R3, R22, RZ ;  /* 0x0000001603dc7224 */ /* 0x000fce00078e02ff */
.L_x_338:
[----:B------:R-:W-:Y:S05]  /*8d20*/  BSYNC B1 ;  /* 0x0000000000017941 */ /* 0x000fea0003800000 */
.L_x_337:
[----:B------:R-:W-:Y:S01]  /*8d30*/  ISETP.LT.OR P4, PT, R217, 0x11, !P2 ;  /* 0x00000011d900780c */ /* 0x000fe20005781670 */
[----:B------:R-:W-:Y:S01]  /*8d40*/  @!P5 IMAD R31, R31, R23, R220 ;  /* 0x000000171f1fd224 */ /* 0x000fe200078e02dc */
[----:B------:R-:W-:Y:S01]  /*8d50*/  BSSY B1, `(.L_x_339) ;  /* 0x0000009000017945 */ /* 0x000fe20003800000 */
[C---:B------:R-:W-:Y:S02]  /*8d60*/  ISETP.LT.OR P1, PT, R217.reuse, 0x12, !P0 ;  /* 0x00000012d900780c */ /* 0x040fe40004721670 */
[----:B--2---:R-:W-:Y:S01]  /*8d70*/  @!P3 IADD3 R10, P6, R14, UR45, RZ ;  /* 0x0000002d0e0abc10 */ /* 0x004fe2000ffde0ff */
[----:B------:R2:W-:Y:S01]  /*8d80*/  @!P5 STG.E.U8 desc[UR36][R20.64+0x9], R31 ;  /* 0x0000091f1400d986 */ /* 0x0005e2000c101124 */
[----:B------:R-:W-:-:S06]  /*8d90*/  ISETP.LT.OR P5, PT, R217, 0x12, !P2 ;  /* 0x00000012d900780c */ /* 0x000fcc00057a1670 */
[----:B------:R-:W-:Y:S07]  /*8da0*/  @P4 BRA `(.L_x_340) ;  /* 0x00000000000c4947 */ /* 0x000fee0003800000 */
[----:B------:R-:W3:Y:S02]  /*8db0*/  LDG.E.U8 R216, desc[UR36][R12.64+0x10] ;  /* 0x000010240cd87981 */ /* 0x000ee4000c1e1100 */
[----:B---3--:R-:W-:-:S05]  /*8dc0*/  PRMT R3, R216, 0x8880, RZ ;  /* 0x00008880d8037816 */ /* 0x008fca00000000ff */
[----:B------:R-:W-:-:S07]  /*8dd0*/  IMAD R220, R3, R22, RZ ;  /* 0x0000001603dc7224 */ /* 0x000fce00078e02ff */
.L_x_340:
[----:B------:R-:W-:Y:S05]  /*8de0*/  BSYNC B1 ;  /* 0x0000000000017941 */ /* 0x000fea0003800000 */
.L_x_339:
[----:B------:R-:W-:Y:S01]  /*8df0*/  @!P4 IMAD R3, R32, R23, R220 ;  /* 0x000000172003c224 */ /* 0x000fe200078e02dc */
[----:B------:R-:W-:Y:S01]  /*8e00*/  BSSY B1, `(.L_x_341) ;  /* 0x0000008000017945 */ /* 0x000fe20003800000 */
[----:B-1----:R-:W-:Y:S02]  /*8e10*/  @!P4 IMAD.MOV.U32 R8, RZ, RZ, R14 ;  /* 0x000000ffff08c224 */ /* 0x002fe400078e000e */
[----:B------:R-:W-:-:S05]  /*8e20*/  @!P4 IMAD.MOV.U32 R9, RZ, RZ, R5 ;  /* 0x000000ffff09c224 */ /* 0x000fca00078e0005 */
[----:B------:R1:W-:Y:S01]  /*8e30*/  @!P4 STG.E.U8 desc[UR36][R8.64+0x10], R3 ;  /* 0x000010030800c986 */ /* 0x0003e2000c101124 */
[----:B------:R-:W-:Y:S05]  /*8e40*/  @P5 BRA `(.L_x_342) ;  /* 0x00000000000c5947 */ /* 0x000fea0003800000 */
[----:B------:R-:W1:Y:S02]  /*8e50*/  LDG.E.U8 R216, desc[UR36][R12.64+0x11] ;  /* 0x000011240cd87981 */ /* 0x000e64000c1e1100 */
[----:B-1----:R-:W-:-:S05]  /*8e60*/  PRMT R3, R216, 0x8880, RZ ;  /* 0x00008880d8037816 */ /* 0x002fca00000000ff */
[----:B------:R-:W-:-:S07]  /*8e70*/  IMAD R220, R3, R22, RZ ;  /* 0x0000001603dc7224 */ /* 0x000fce00078e02ff */
.L_x_342:
[----:B------:R-:W-:Y:S05]  /*8e80*/  BSYNC B1 ;  /* 0x0000000000017941 */ /* 0x000fea0003800000 */
.L_x_341:
[----:B------:R-:W-:Y:S01]  /*8e90*/  @!P5 IMAD R33, R33, R23, R220 ;  /* 0x000000172121d224 */ /* 0x000fe200078e02dc */
[----:B------:R-:W-:Y:S01]  /*8ea0*/  BSSY B1, `(.L_x_343) ;  /* 0x0000009000017945 */ /* 0x000fe20003800000 */
[----:B-1----:R-:W-:Y:S01]  /*8eb0*/  @!P5 IMAD.MOV.U32 R8, RZ, RZ, R14 ;  /* 0x000000ffff08d224 */ /* 0x002fe200078e000e */
[----:B------:R-:W-:Y:S01]  /*8ec0*/  @!P3 IADD3.X R11, R5, UR44, RZ, P6, !PT ;  /* 0x0000002c050bbc10 */ /* 0x000fe2000b7fe4ff */
[----:B------:R-:W-:-:S05]  /*8ed0*/  @!P5 IMAD.MOV.U32 R9, RZ, RZ, R5 ;  /* 0x000000ffff09d224 */ /* 0x000fca00078e0005 */
[----:B------:R1:W-:Y:S01]  /*8ee0*/  @!P5 STG.E.U8 desc[UR36][R8.64+0x11], R33 ;  /* 0x000011210800d986 */ /* 0x0003e2000c101124 */
[----:B------:R-:W-:Y:S05]  /*8ef0*/  @P3 BRA `(.L_x_344) ;  /* 0x00000000000c3947 */ /* 0x000fea0003800000 */
[----:B------:R-:W3:Y:S02]  /*8f00*/  LDG.E.U8 R216, desc[UR36][R6.64+0x10] ;  /* 0x0000102406d87981 */ /* 0x000ee4000c1e1100 */
[----:B---3--:R-:W-:-:S05]  /*8f10*/  PRMT R3, R216, 0x8880, RZ ;  /* 0x00008880d8037816 */ /* 0x008fca00000000ff */
[----:B------:R-:W-:-:S07]  /*8f20*/  IMAD R220, R3, R22, RZ ;  /* 0x0000001603dc7224 */ /* 0x000fce00078e02ff */
.L_x_344:
[----:B------:R-:W-:Y:S05]  /*8f30*/  BSYNC B1 ;  /* 0x0000000000017941 */ /* 0x000fea0003800000 */
.L_x_343:
[----:B------:R-:W-:Y:S01]  /*8f40*/  @!P3 IMAD R3, R34, R23, R220 ;  /* 0x000000172203b224 */ /* 0x000fe200078e02dc */
        /* <DEDUP_REMOVED lines=12> */
.L_x_346:
[----:B------:R-:W-:Y:S05]  /*9010*/  BSYNC B1 ;  /* 0x0000000000017941 */ /* 0x000fea0003800000 */
.L_x_345:
[----:B------:R-:W-:Y:S01]  /*9020*/  @!P1 IMAD R35, R35, R23, R220 ;  /* 0x0000001723239224 */ /* 0x000fe200078e02dc */
[----:B------:R-:W-:Y:S04]  /*9030*/  BSSY B1, `(.L_x_347) ;  /* 0x0000006000017945 */ /* 0x000fe80003800000 */
[----:B------:R3:W-:Y:S01]  /*9040*/  @!P1 STG.E.U8 desc[UR36][R8.64+0x11], R35 ;  /* 0x0000112308009986 */ /* 0x0007e2000c101124 */
[----:B------:R-:W-:Y:S05]  /*9050*/  @P6 BRA `(.L_x_348) ;  /* 0x00000000000c6947 */ /* 0x000fea0003800000 */
[----:B------:R-:W1:Y:S02]  /*9060*/  LDG.E.U8 R216, desc[UR36][R12.64+0x18] ;  /* 0x000018240cd87981 */ /* 0x000e64000c1e1100 */
[----:B-1----:R-:W-:-:S05]  /*9070*/  PRMT R3, R216, 0x8880, RZ ;  /* 0x00008880d8037816 */ /* 0x002fca00000000ff */
[----:B------:R-:W-:-:S07]  /*9080*/  IMAD R220, R3, R22, RZ ;  /* 0x0000001603dc7224 */ /* 0x000fce00078e02ff */
.L_x_348:
[----:B------:R-:W-:Y:S05]  /*9090*/  BSYNC B1 ;  /* 0x0000000000017941 */ /* 0x000fea0003800000 */
.L_x_347:
[----:B-1----:R-:W-:Y:S01]  /*90a0*/  @!P6 IMAD R3, R36, R23, R220 ;  /* 0x000000172403e224 */ /* 0x002fe200078e02dc */
[----:B------:R-:W-:Y:S01]  /*90b0*/  BSSY B1, `(.L_x_349) ;  /* 0x0000008000017945 */ /* 0x000fe20003800000 */
[----:B---3--:R-:W-:Y:S02]  /*90c0*/  @!P6 IMAD.MOV.U32 R8, RZ, RZ, R14 ;  /* 0x000000ffff08e224 */ /* 0x008fe400078e000e */
[----:B------:R-:W-:-:S05]  /*90d0*/  @!P6 IMAD.MOV.U32 R9, RZ, RZ, R5 ;  /* 0x000000ffff09e224 */ /* 0x000fca00078e0005 */
[----:B------:R1:W-:Y:S01]  /*90e0*/  @!P6 STG.E.U8 desc[UR36][R8.64+0x18], R3 ;  /* 0x000018030800e986 */ /* 0x0003e2000c101124 */
[----:B------:R-:W-:Y:S05]  /*90f0*/  @P3 BRA `(.L_x_350) ;  /* 0x00000000000c3947 */ /* 0x000fea0003800000 */
[----:B------:R-:W1:Y:S02]  /*9100*/  LDG.E.U8 R216, desc[UR36][R12.64+0x19] ;  /* 0x000019240cd87981 */ /* 0x000e64000c1e1100 */
[----:B-1----:R-:W-:-:S05]  /*9110*/  PRMT R3, R216, 0x8880, RZ ;  /* 0x00008880d8037816 */ /* 0x002fca00000000ff */
[----:B------:R-:W-:-:S07]  /*9120*/  IMAD R220, R3, R22, RZ ;  /* 0x0000001603dc7224 */ /* 0x000fce00078e02ff */
.L_x_350:
[----:B------:R-:W-:Y:S05]  /*9130*/  BSYNC B1 ;  /* 0x0000000000017941 */ /* 0x000fea0003800000 */
.L_x_349:
[----:B------:R-:W-:Y:S01]  /*9140*/  @!P3 IMAD R37, R37, R23, R220 ;  /* 0x000000172525b224 */ /* 0x000fe200078e02dc */
[----:B------:R-:W-:Y:S01]  /*9150*/  BSSY B1, `(.L_x_351) ;  /* 0x000000c000017945 */ /* 0x000fe20003800000 */
[----:B-1----:R-:W-:Y:S01]  /*9160*/  @!P3 IMAD.MOV.U32 R8, RZ, RZ, R14 ;  /* 0x000000ffff08b224 */ /* 0x002fe200078e000e */
[----:B------:R-:W-:Y:S01]  /*9170*/  ISETP.LT.OR P1, PT, R217, 0x21, !P0 ;  /* 0x00000021d900780c */ /* 0x000fe20004721670 */
[----:B------:R-:W-:Y:S01]  /*9180*/  @!P3 IMAD.MOV.U32 R9, RZ, RZ, R5 ;  /* 0x000000ffff09b224 */ /* 0x000fe200078e0005 */
[----:B--2---:R-:W-:-:S04]  /*9190*/  @!P5 IADD3 R20, P6, R14, UR45, RZ ;  /* 0x0000002d0e14dc10 */ /* 0x004fc8000ffde0ff */
[----:B------:R1:W-:Y:S01]  /*91a0*/  @!P3 STG.E.U8 desc[UR36][R8.64+0x19], R37 ;  /* 0x000019250800b986 */ /* 0x0003e2000c101124 */
[----:B------:R-:W-:-:S04]  /*91b0*/  @!P4 IADD3 R10, P3, R14, UR45, RZ ;  /* 0x0000002d0e0acc10 */ /* 0x000fc8000ff7e0ff */
[----:B------:R-:W-:Y:S01]  /*91c0*/  @!P4 IADD3.X R11, R5, UR44, RZ, P3, !PT ;  /* 0x0000002c050bcc10 */ /* 0x000fe20009ffe4ff */
[----:B------:R-:W-:Y:S08]  /*91d0*/  @P4 BRA `(.L_x_352) ;  /* 0x00000000000c4947 */ /* 0x000ff00003800000 */
[----:B------:R-:W2:Y:S02]  /*91e0*/  LDG.E.U8 R216, desc[UR36][R6.64+0x18] ;  /* 0x0000182406d87981 */ /* 0x000ea4000c1e1100 */
[----:B--2---:R-:W-:-:S05]  /*91f0*/  PRMT R3, R216, 0x8880, RZ ;  /* 0x00008880d8037816 */ /* 0x004fca00000000ff */
[----:B------:R-:W-:-:S07]  /*9200*/  IMAD R220, R3, R22, RZ ;  /* 0x0000001603dc7224 */ /* 0x000fce00078e02ff */
.L_x_352:
[----:B------:R-:W-:Y:S05]  /*9210*/  BSYNC B1 ;  /* 0x0000000000017941 */ /* 0x000fea0003800000 */
.L_x_351:
        /* <DEDUP_REMOVED lines=8> */
.L_x_354:
[----:B------:R-:W-:Y:S05]  /*92a0*/  BSYNC B1 ;  /* 0x0000000000017941 */ /* 0x000fea0003800000 */
.L_x_353:
        /* <DEDUP_REMOVED lines=11> */
.L_x_356:
[----:B------:R-:W-:Y:S05]  /*9360*/  BSYNC B1 ;  /* 0x0000000000017941 */ /* 0x000fea0003800000 */
.L_x_355:
        /* <DEDUP_REMOVED lines=9> */
.L_x_358:
[----:B------:R-:W-:Y:S05]  /*9400*/  BSYNC B1 ;  /* 0x0000000000017941 */ /* 0x000fea0003800000 */
.L_x_357:
        /* <DEDUP_REMOVED lines=10> */
.L_x_360:
[----:B------:R-:W-:Y:S05]  /*94b0*/  BSYNC B1 ;  /* 0x0000000000017941 */ /* 0x000fea0003800000 */
.L_x_359:
        /* <DEDUP_REMOVED lines=13> */
.L_x_362:
[----:B------:R-:W-:Y:S05]  /*9590*/  BSYNC B1 ;  /* 0x0000000000017941 */ /* 0x000fea0003800000 */
.L_x_361:
[----:B------:R-:W-:Y:S01]  /*95a0*/  @!P4 IMAD R43, R43, R23, R220 ;  /* 0x000000172b2bc224 */ /* 0x000fe200078e02dc */
[----:B------:R-:W-:Y:S04]  /*95b0*/  BSSY B1, `(.L_x_363) ;  /* 0x0000006000017945 */ /* 0x000fe80003800000 */
[----:B------:R3:W-:Y:S01]  /*95c0*/  @!P4 STG.E.U8 desc[UR36][R8.64+0x21], R43 ;  /* 0x0000212b0800c986 */ /* 0x0007e2000c101124 */
[----:B------:R-:W-:Y:S05]  /*95d0*/  @P5 BRA `(.L_x_364) ;  /* 0x00000000000c5947 */ /* 0x000fea0003800000 */
[----:B------:R-:W1:Y:S02]  /*95e0*/  LDG.E.U8 R216, desc[UR36][R12.64+0x28] ;  /* 0x000028240cd87981 */ /* 0x000e64000c1e1100 */
[----:B-1----:R-:W-:-:S05]  /*95f0*/  PRMT R3, R216, 0x8880, RZ ;  /* 0x00008880d8037816 */ /* 0x002fca00000000ff */
[----:B------:R-:W-:-:S07]  /*9600*/  IMAD R220, R3, R22, RZ ;  /* 0x0000001603dc7224 */ /* 0x000fce00078e02ff */
.L_x_364:
[----:B------:R-:W-:Y:S05]  /*9610*/  BSYNC B1 ;  /* 0x0000000000017941 */ /* 0x000fea0003800000 */
.L_x_363:
        /* <DEDUP_REMOVED lines=9> */
.L_x_366:
[----:B------:R-:W-:Y:S05]  /*96b0*/  BSYNC B1 ;  /* 0x0000000000017941 */ /* 0x000fea0003800000 */
.L_x_365:
        /* <DEDUP_REMOVED lines=13> */
.L_x_368:
[----:B------:R-:W-:Y:S05]  /*9790*/  BSYNC B1 ;  /* 0x0000000000017941 */ /* 0x000fea0003800000 */
.L_x_367:
        /* <DEDUP_REMOVED lines=8> */
.L_x_370:
[----:B------:R-:W-:Y:S05]  /*9820*/  BSYNC B1 ;  /* 0x0000000000017941 */ /* 0x000fea0003800000 */
.L_x_369:
[----:B------:R-:W-:Y:S01]  /*9830*/  ISETP.LT.OR P1, PT, R217, 0x31, !P2 ;  /* 0x00000031d900780c */ /* 0x000fe20005721670 */
[----:B------:R-:W-:Y:S01]  /*9840*/  @!P6 IMAD R47, R47, R23, R220 ;  /* 0x000000172f2fe224 */ /* 0x000fe200078e02dc */
[----:B------:R-:W-:Y:S01]  /*9850*/  BSSY B1, `(.L_x_371) ;  /* 0x0000009000017945 */ /* 0x000fe20003800000 */
[C---:B------:R-:W-:Y:S02]  /*9860*/  ISETP.LT.OR P5, PT, R217.reuse, 0x32, !P2 ;  /* 0x00000032d900780c */ /* 0x040fe400057a1670 */
[----:B------:R-:W-:Y:S01]  /*9870*/  ISETP.LT.OR P3, PT, R217, 0x32, !P0 ;  /* 0x00000032d900780c */ /* 0x000fe20004761670 */
[----:B------:R3:W-:Y:S01]  /*9880*/  @!P6 STG.E.U8 desc[UR36][R20.64+0x29], R47 ;  /* 0x0000292f1400e986 */ /* 0x0007e2000c101124 */
[----:B--2---:R-:W-:-:S06]  /*9890*/  @!P4 IADD3 R10, P6, R14, UR45, RZ ;  /* 0x0000002d0e0acc10 */ /* 0x004fcc000ffde0ff */
[----:B------:R-:W-:Y:S07]  /*98a0*/  @P1 BRA `(.L_x_372) ;  /* 0x00000000000c1947 */ /* 0x000fee0003800000 */
[----:B------:R-:W2:Y:S02]  /*98b0*/  LDG.E.U8 R216, desc[UR36][R12.64+0x30] ;  /* 0x000030240cd87981 */ /* 0x000ea4000c1e1100 */
[----:B--2---:R-:W-:-:S05]  /*98c0*/  PRMT R3, R216, 0x8880, RZ ;  /* 0x00008880d8037816 */ /* 0x004fca00000000ff */
[----:B------:R-:W-:-:S07]  /*98d0*/  IMAD R220, R3, R22, RZ ;  /* 0x0000001603dc7224 */ /* 0x000fce00078e02ff */
.L_x_372:
[----:B------:R-:W-:Y:S05]  /*98e0*/  BSYNC B1 ;  /* 0x0000000000017941 */ /* 0x000fea0003800000 */
.L_x_371:
        /* <DEDUP_REMOVED lines=9> */
.L_x_374:
[----:B------:R-:W-:Y:S05]  /*9980*/  BSYNC B1 ;  /* 0x0000000000017941 */ /* 0x000fea0003800000 */
.L_x_373:
[----:B------:R-:W-:Y:S01]  /*9990*/  @!P5 IMAD R49, R49, R23, R220 ;  /* 0x000000173131d224 */ /* 0x000fe200078e02dc */
[----:B------:R-:W-:Y:S01]  /*99a0*/  BSSY B1, `(.L_x_375) ;  /* 0x0000009000017945 */ /* 0x000fe20003800000 */
[----:B-1----:R-:W-:Y:S01]  /*99b0*/  @!P5 IMAD.MOV.U32 R8, RZ, RZ, R14 ;  /* 0x000000ffff08d224 */ /* 0x002fe200078e000e */
[----:B------:R-:W-:Y:S01]  /*99c0*/  @!P4 IADD3.X R11, R5, UR44, RZ, P6, !PT ;  /* 0x0000002c050bcc10 */ /* 0x000fe2000b7fe4ff */
[----:B------:R-:W-:-:S05]  /*99d0*/  @!P5 IMAD.MOV.U32 R9, RZ, RZ, R5 ;  /* 0x000000ffff09d224 */ /* 0x000fca00078e0005 */
[----:B------:R1:W-:Y:S01]  /*99e0*/  @!P5 STG.E.U8 desc[UR36][R8.64+0x31], R49 ;  /* 0x000031310800d986 */ /* 0x0003e2000c101124 */
[----:B------:R-:W-:Y:S05]  /*99f0*/  @P4 BRA `(.L_x_376) ;  /* 0x00000000000c4947 */ /* 0x000fea0003800000 */
[----:B------:R-:W2:Y:S02]  /*9a00*/  LDG.E.U8 R216, desc[UR36][R6.64+0x30] ;  /* 0x0000302406d87981 */ /* 0x000ea4000c1e1100 */
[----:B--2---:R-:W-:-:S05]  /*9a10*/  PRMT R3, R216, 0x8880, RZ ;  /* 0x00008880d8037816 */ /* 0x004fca00000000ff */
[----:B------:R-:W-:-:S07]  /*9a20*/  IMAD R220, R3, R22, RZ ;  /* 0x0000001603dc7224 */ /* 0x000fce00078e02ff */
.L_x_376:
[----:B------:R-:W-:Y:S05]  /*9a30*/  BSYNC B1 ;  /* 0x0000000000017941 */ /* 0x000fea0003800000 */
.L_x_375:
        /* <DEDUP_REMOVED lines=13> */
.L_x_378:
[----:B------:R-:W-:Y:S05]  /*9b10*/  BSYNC B1 ;  /* 0x0000000000017941 */ /* 0x000fea0003800000 */
.L_x_377:
[----:B------:R-:W-:Y:S01]  /*9b20*/  @!P3 IMAD R51, R51, R23, R220 ;  /* 0x000000173333b224 */ /* 0x000fe200078e02dc */
[----:B------:R-:W-:Y:S04]  /*9b30*/  BSSY B1, `(.L_x_379) ;  /* 0x0000006000017945 */ /* 0x000fe80003800000 */
[----:B------:R2:W-:Y:S01]  /*9b40*/  @!P3 STG.E.U8 desc[UR36][R8.64+0x31], R51 ;  /* 0x000031330800b986 */ /* 0x0005e2000c101124 */
[----:B------:R-:W-:Y:S05]  /*9b50*/  @P1 BRA `(.L_x_380) ;  /* 0x00000000000c1947 */ /* 0x000fea0003800000 */
[----:B------:R-:W1:Y:S02]  /*9b60*/  LDG.E.U8 R216, desc[UR36][R12.64+0x38] ;  /* 0x000038240cd87981 */ /* 0x000e64000c1e1100 */
[----:B-1----:R-:W-:-:S05]  /*9b70*/  PRMT R3, R216, 0x8880, RZ ;  /* 0x00008880d8037816 */ /* 0x002fca00000000ff */
[----:B------:R-:W-:-:S07]  /*9b80*/  IMAD R220, R3, R22, RZ ;  /* 0x0000001603dc7224 */ /* 0x000fce00078e02ff */
.L_x_380:
[----:B------:R-:W-:Y:S05]  /*9b90*/  BSYNC B1 ;  /* 0x0000000000017941 */ /* 0x000fea0003800000 */
.L_x_379:
[----:B-1----:R-:W-:Y:S01]  /*9ba0*/  @!P1 IMAD R3, R52, R23, R220 ;  /* 0x0000001734039224 */ /* 0x002fe200078e02dc */
[----:B------:R-:W-:Y:S01]  /*9bb0*/  BSSY B1, `(.L_x_381) ;  /* 0x0000008000017945 */ /* 0x000fe20003800000 */
[----:B--2---:R-:W-:Y:S02]  /*9bc0*/  @!P1 IMAD.MOV.U32 R8, RZ, RZ, R14 ;  /* 0x000000ffff089224 */ /* 0x004fe400078e000e */
[----:B------:R-:W-:-:S05]  /*9bd0*/  @!P1 IMAD.MOV.U32 R9, RZ, RZ, R5 ;  /* 0x000000ffff099224 */ /* 0x000fca00078e0005 */
[----:B------:R1:W-:Y:S01]  /*9be0*/  @!P1 STG.E.U8 desc[UR36][R8.64+0x38], R3 ;  /* 0x0000380308009986 */ /* 0x0003e2000c101124 */
[----:B------:R-:W-:Y:S05]  /*9bf0*/  @P6 BRA `(.L_x_382) ;  /* 0x00000000000c6947 */ /* 0x000fea0003800000 */
[----:B------:R-:W1:Y:S02]  /*9c00*/  LDG.E.U8 R216, desc[UR36][R12.64+0x39] ;  /* 0x000039240cd87981 */ /* 0x000e64000c1e1100 */
[----:B-1----:R-:W-:-:S05]  /*9c10*/  PRMT R3, R216, 0x8880, RZ ;  /* 0x00008880d8037816 */ /* 0x002fca00000000ff */
[----:B------:R-:W-:-:S07]  /*9c20*/  IMAD R220, R3, R22, RZ ;  /* 0x0000001603dc7224 */ /* 0x000fce00078e02ff */
.L_x_382:
[----:B------:R-:W-:Y:S05]  /*9c30*/  BSYNC B1 ;  /* 0x0000000000017941 */ /* 0x000fea0003800000 */
.L_x_381:
[----:B------:R-:W-:Y:S01]  /*9c40*/  @!P6 IMAD R53, R53, R23, R220 ;  /* 0x000000173535e224 */ /* 0x000fe200078e02dc */
[----:B------:R-:W-:Y:S01]  /*9c50*/  BSSY B1, `(.L_x_383) ;  /* 0x000000c000017945 */ /* 0x000fe20003800000 */
[----:B-1----:R-:W-:Y:S01]  /*9c60*/  @!P6 IMAD.MOV.U32 R8, RZ, RZ, R14 ;  /* 0x000000ffff08e224 */ /* 0x002fe200078e000e */
[----:B------:R-:W-:Y:S01]  /*9c70*/  ISETP.LT.OR P1, PT, R217, 0x41, !P0 ;  /* 0x00000041d900780c */ /* 0x000fe20004721670 */
[----:B------:R-:W-:Y:S01]  /*9c80*/  @!P6 IMAD.MOV.U32 R9, RZ, RZ, R5 ;  /* 0x000000ffff09e224 */ /* 0x000fe200078e0005 */
[----:B---3--:R-:W-:-:S04]  /*9c90*/  @!P5 IADD3 R20, P3, R14, UR45, RZ ;  /* 0x0000002d0e14dc10 */ /* 0x008fc8000ff7e0ff */
[----:B------:R1:W-:Y:S01]  /*9ca0*/  @!P6 STG.E.U8 desc[UR36][R8.64+0x39], R53 ;  /* 0x000039350800e986 */ /* 0x0003e2000c101124 */
[----:B------:R-:W-:-:S04]  /*9cb0*/  @!P4 IADD3 R10, P6, R14, UR45, RZ ;  /* 0x0000002d0e0acc10 */ /* 0x000fc8000ffde0ff */
[----:B------:R-:W-:Y:S01]  /*9cc0*/  @!P4 IADD3.X R11, R5, UR44, RZ, P6, !PT ;  /* 0x0000002c050bcc10 */ /* 0x000fe2000b7fe4ff */
[----:B------:R-:W-:Y:S08]  /*9cd0*/  @P4 BRA `(.L_x_384) ;  /* 0x00000000000c4947 */ /* 0x000ff00003800000 */
[----:B------:R-:W2:Y:S02]  /*9ce0*/  LDG.E.U8 R216, desc[UR36][R6.64+0x38] ;  /* 0x0000382406d87981 */ /* 0x000ea4000c1e1100 */
[----:B--2---:R-:W-:-:S05]  /*9cf0*/  PRMT R3, R216, 0x8880, RZ ;  /* 0x00008880d8037816 */ /* 0x004fca00000000ff */
[----:B------:R-:W-:-:S07]  /*9d00*/  IMAD R220, R3, R22, RZ ;  /* 0x0000001603dc7224 */ /* 0x000fce00078e02ff */
.L_x_384:
[----:B------:R-:W-:Y:S05]  /*9d10*/  BSYNC B1 ;  /* 0x0000000000017941 */ /* 0x000fea0003800000 */
.L_x_383:
        /* <DEDUP_REMOVED lines=8> */
.L_x_386:
[----:B------:R-:W-:Y:S05]  /*9da0*/  BSYNC B1 ;  /* 0x0000000000017941 */ /* 0x000fea0003800000 */
.L_x_385:
        /* <DEDUP_REMOVED lines=11> */
.L_x_388:
[----:B------:R-:W-:Y:S05]  /*9e60*/  BSYNC B1 ;  /* 0x0000000000017941 */ /* 0x000fea0003800000 */
.L_x_387:
        /* <DEDUP_REMOVED lines=9> */
.L_x_390:
[----:B------:R-:W-:Y:S05]  /*9f00*/  BSYNC B1 ;  /* 0x0000000000017941 */ /* 0x000fea0003800000 */
.L_x_389:
        /* <DEDUP_REMOVED lines=10> */
.L_x_392:
[----:B------:R-:W-:Y:S05]  /*9fb0*/  BSYNC B1 ;  /* 0x0000000000017941 */ /* 0x000fea0003800000 */
.L_x_391:
        /* <DEDUP_REMOVED lines=13> */
.L_x_394:
[----:B------:R-:W-:Y:S05]  /*a090*/  BSYNC B1 ;  /* 0x0000000000017941 */ /* 0x000fea0003800000 */
.L_x_393:
[----:B------:R-:W-:Y:S01]  /*a0a0*/  @!P4 IMAD R59, R59, R23, R220 ;  /* 0x000000173b3bc224 */ /* 0x000fe200078e02dc */
[----:B------:R-:W-:Y:S04]  /*a0b0*/  BSSY B1, `(.L_x_395) ;  /* 0x0000006000017945 */ /* 0x000fe80003800000 */
[----:B------:R3:W-:Y:S01]  /*a0c0*/  @!P4 STG.E.U8 desc[UR36][R8.64+0x41], R59 ;  /* 0x0000413b0800c986 */ /* 0x0007e2000c101124 */
[----:B------:R-:W-:Y:S05]  /*a0d0*/  @P3 BRA `(.L_x_396) ;  /* 0x00000000000c3947 */ /* 0x000fea0003800000 */
[----:B------:R-:W1:Y:S02]  /*a0e0*/  LDG.E.U8 R216, desc[UR36][R12.64+0x48] ;  /* 0x000048240cd87981 */ /* 0x000e64000c1e1100 */
[----:B-1----:R-:W-:-:S05]  /*a0f0*/  PRMT R3, R216, 0x8880, RZ ;  /* 0x00008880d8037816 */ /* 0x002fca00000000ff */
[----:B------:R-:W-:-:S07]  /*a100*/  IMAD R220, R3, R22, RZ ;  /* 0x0000001603dc7224 */ /* 0x000fce00078e02ff */
.L_x_396:
[----:B------:R-:W-:Y:S05]  /*a110*/  BSYNC B1 ;  /* 0x0000000000017941 */ /* 0x000fea0003800000 */
.L_x_395:
        /* <DEDUP_REMOVED lines=9> */
.L_x_398:
[----:B------:R-:W-:Y:S05]  /*a1b0*/  BSYNC B1 ;  /* 0x0000000000017941 */ /* 0x000fea0003800000 */
.L_x_397:
[----:B------:R-:W-:Y:S01]  /*a1c0*/  @!P6 IMAD R61, R61, R23, R220 ;  /* 0x000000173d3de224 */ /* 0x000fe200078e02dc */
[----:B------:R-:W-:Y:S01]  /*a1d0*/  @!P1 IADD3 R10, P4, R14, UR45, RZ ;  /* 0x0000002d0e0a9c10 */ /* 0x000fe2000ff9e0ff */
[----:B-1----:R-:W-:Y:S01]  /*a1e0*/  @!P6 IMAD.MOV.U32 R8, RZ, RZ, R14 ;  /* 0x000000ffff08e224 */ /* 0x002fe200078e000e */
[----:B------:R-:W-:Y:S01]  /*a1f0*/  BSSY B1, `(.L_x_399) ;  /* 0x000000b000017945 */ /* 0x000fe20003800000 */
[----:B------:R-:W-:Y:S01]  /*a200*/  @!P6 IMAD.MOV.U32 R9, RZ, RZ, R5 ;  /* 0x000000ffff09e224 */ /* 0x000fe200078e0005 */
[----:B------:R-:W-:Y:S02]  /*a210*/  @!P1 IADD3.X R11, R5, UR44, RZ, P4, !PT ;  /* 0x0000002c050b9c10 */ /* 0x000fe4000a7fe4ff */
[C---:B------:R-:W-:Y:S02]  /*a220*/  ISETP.LT.OR P3, PT, R217.reuse, 0x51, !P0 ;  /* 0x00000051d900780c */ /* 0x040fe40004761670 */
[----:B------:R1:W-:Y:S01]  /*a230*/  @!P6 STG.E.U8 desc[UR36][R8.64+0x49], R61 ;  /* 0x0000493d0800e986 */ /* 0x0003e2000c101124 */
[----:B------:R-:W-:-:S02]  /*a240*/  ISETP.LT.OR P6, PT, R217, 0x51, !P2 ;  /* 0x00000051d900780c */ /* 0x000fc400057c1670 */
[----:B--2---:R-:W-:Y:S01]  /*a250*/  @!P5 IADD3 R20, P4, R14, UR45, RZ ;  /* 0x0000002d0e14dc10 */ /* 0x004fe2000ff9e0ff */
[----:B------:R-:W-:-:S12]  /*a260*/  @P1 BRA `(.L_x_400) ;  /* 0x00000000000c1947 */ /* 0x000fd80003800000 */
[----:B------:R-:W2:Y:S02]  /*a270*/  LDG.E.U8 R216, desc[UR36][R6.64+0x48] ;  /* 0x0000482406d87981 */ /* 0x000ea4000c1e1100 */
[----:B--2---:R-:W-:-:S05]  /*a280*/  PRMT R3, R216, 0x8880, RZ ;  /* 0x00008880d8037816 */ /* 0x004fca00000000ff */
[----:B------:R-:W-:-:S07]  /*a290*/  IMAD R220, R3, R22, RZ ;  /* 0x0000001603dc7224 */ /* 0x000fce00078e02ff */
.L_x_400:
[----:B------:R-:W-:Y:S05]  /*a2a0*/  BSYNC B1 ;  /* 0x0000000000017941 */ /* 0x000fea0003800000 */
.L_x_399:
        /* <DEDUP_REMOVED lines=8> */
.L_x_402:
[----:B------:R-:W-:Y:S05]  /*a330*/  BSYNC B1 ;  /* 0x0000000000017941 */ /* 0x000fea0003800000 */
.L_x_401:
[----:B------:R-:W-:Y:S01]  /*a340*/  @!P5 IMAD R63, R63, R23, R220 ;  /* 0x000000173f3fd224 */ /* 0x000fe200078e02dc */
[----:B------:R-:W-:Y:S04]  /*a350*/  BSSY B1, `(.L_x_403) ;  /* 0x0000006000017945 */ /* 0x000fe80003800000 */
[----:B------:R3:W-:Y:S01]  /*a360*/  @!P5 STG.E.U8 desc[UR36][R20.64+0x49], R63 ;  /* 0x0000493f1400d986 */ /* 0x0007e2000c101124 */
[----:B------:R-:W-:Y:S05]  /*a370*/  @P6 BRA `(.L_x_404) ;  /* 0x00000000000c6947 */ /* 0x000fea0003800000 */
[----:B------:R-:W2:Y:S02]  /*a380*/  LDG.E.U8 R216, desc[UR36][R12.64+0x50] ;  /* 0x000050240cd87981 */ /* 0x000ea4000c1e1100 */
[----:B--2---:R-:W-:-:S05]  /*a390*/  PRMT R3, R216, 0x8880, RZ ;  /* 0x00008880d8037816 */ /* 0x004fca00000000ff */
[----:B------:R-:W-:-:S07]  /*a3a0*/  IMAD R220, R3, R22, RZ ;  /* 0x0000001603dc7224 */ /* 0x000fce00078e02ff */
.L_x_404:
[----:B------:R-:W-:Y:S05]  /*a3b0*/  BSYNC B1 ;  /* 0x0000000000017941 */ /* 0x000fea0003800000 */
.L_x_403:
[C---:B------:R-:W-:Y:S01]  /*a3c0*/  ISETP.LT.OR P5, PT, R217.reuse, 0x52, !P2 ;  /* 0x00000052d900780c */ /* 0x040fe200057a1670 */
[----:B--2---:R-:W-:Y:S01]  /*a3d0*/  @!P6 IMAD R3, R64, R23, R220 ;  /* 0x000000174003e224 */ /* 0x004fe200078e02dc */
[----:B------:R-:W-:Y:S01]  /*a3e0*/  BSSY B1, `(.L_x_405) ;  /* 0x000000b000017945 */ /* 0x000fe20003800000 */
[----:B-1----:R-:W-:Y:S01]  /*a3f0*/  @!P6 IMAD.MOV.U32 R8, RZ, RZ, R14 ;  /* 0x000000ffff08e224 */ /* 0x002fe200078e000e */
[C---:B------:R-:W-:Y:S01]  /*a400*/  ISETP.LT.OR P4, PT, R217.reuse, 0x52, !P0 ;  /* 0x00000052d900780c */ /* 0x040fe20004781670 */
[----:B------:R-:W-:Y:S01]  /*a410*/  @!P6 IMAD.MOV.U32 R9, RZ, RZ, R5 ;  /* 0x000000ffff09e224 */ /* 0x000fe200078e0005 */
[----:B------:R-:W-:-:S04]  /*a420*/  ISETP.LT.OR P1, PT, R217, 0x59, !P0 ;  /* 0x00000059d900780c */ /* 0x000fc80004721670 */
[----:B------:R1:W-:Y:S01]  /*a430*/  @!P6 STG.E.U8 desc[UR36][R8.64+0x50], R3 ;  /* 0x000050030800e986 */ /* 0x0003e2000c101124 */
[----:B------:R-:W-:Y:S02]  /*a440*/  @!P3 IADD3 R10, P6, R14, UR45, RZ ;  /* 0x0000002d0e0abc10 */ /* 0x000fe4000ffde0ff */
[----:B------:R-:W-:Y:S11]  /*a450*/  @P5 BRA `(.L_x_406) ;  /* 0x00000000000c5947 */ /* 0x000ff60003800000 */
[----:B------:R-:W1:Y:S02]  /*a460*/  LDG.E.U8 R216, desc[UR36][R12.64+0x51] ;  /* 0x000051240cd87981 */ /* 0x000e64000c1e1100 */
[----:B-1----:R-:W-:-:S05]  /*a470*/  PRMT R3, R216, 0x8880, RZ ;  /* 0x00008880d8037816 */ /* 0x002fca00000000ff */
[----:B------:R-:W-:-:S07]  /*a480*/  IMAD R220, R3, R22, RZ ;  /* 0x0000001603dc7224 */ /* 0x000fce00078e02ff */
.L_x_406:
[----:B------:R-:W-:Y:S05]  /*a490*/  BSYNC B1 ;  /* 0x0000000000017941 */ /* 0x000fea0003800000 */
.L_x_405:
        /* <DEDUP_REMOVED lines=10> */
.L_x_408:
[----:B------:R-:W-:Y:S05]  /*a540*/  BSYNC B1 ;  /* 0x0000000000017941 */ /* 0x000fea0003800000 */
.L_x_407:
[----:B------:R-:W-:Y:S01]  /*a550*/  @!P3 IMAD R3, R66, R23, R220 ;  /* 0x000000174203b224 */ /* 0x000fe200078e02dc */
[----:B------:R-:W-:Y:S01]  /*a560*/  BSSY B1, `(.L_x_409) ;  /* 0x000000b000017945 */ /* 0x000fe20003800000 */
[C---:B------:R-:W-:Y:S02]  /*a570*/  ISETP.LT.OR P5, PT, R217.reuse, 0x59, !P2 ;  /* 0x00000059d900780c */ /* 0x040fe400057a1670 */
[----:B------:R-:W-:Y:S01]  /*a580*/  ISETP.LT.OR P2, PT, R217, 0x5a, !P2 ;  /* 0x0000005ad900780c */ /* 0x000fe20005741670 */
[----:B------:R2:W-:Y:S01]  /*a590*/  @!P3 STG.E.U8 desc[UR36][R10.64+0x50], R3 ;  /* 0x000050030a00b986 */ /* 0x0005e2000c101124 */
[C---:B-1----:R-:W-:Y:S02]  /*a5a0*/  @!P4 IADD3 R8, P3, R14.reuse, UR45, RZ ;  /* 0x0000002d0e08cc10 */ /* 0x042fe4000ff7e0ff */
[----:B---3--:R-:W-:Y:S02]  /*a5b0*/  @!P1 IADD3 R20, P6, R14, UR45, RZ ;  /* 0x0000002d0e149c10 */ /* 0x008fe4000ffde0ff */
[----:B------:R-:W-:Y:S01]  /*a5c0*/  @!P4 IADD3.X R9, R5, UR44, RZ, P3, !PT ;  /* 0x0000002c0509cc10 */ /* 0x000fe20009ffe4ff */
[----:B------:R-:W-:Y:S10]  /*a5d0*/  @P4 BRA `(.L_x_410) ;  /* 0x00000000000c4947 */ /* 0x000ff40003800000 */
[----:B------:R-:W2:Y:S02]  /*a5e0*/  LDG.E.U8 R216, desc[UR36][R6.64+0x51] ;  /* 0x0000512406d87981 */ /* 0x000ea4000c1e1100 */
[----:B--2---:R-:W-:-:S05]  /*a5f0*/  PRMT R3, R216, 0x8880, RZ ;  /* 0x00008880d8037816 */ /* 0x004fca00000000ff */
[----:B------:R-:W-:-:S07]  /*a600*/  IMAD R220, R3, R22, RZ ;  /* 0x0000001603dc7224 */ /* 0x000fce00078e02ff */
.L_x_410:
[----:B------:R-:W-:Y:S05]  /*a610*/  BSYNC B1 ;  /* 0x0000000000017941 */ /* 0x000fea0003800000 */
.L_x_409:
[----:B------:R-:W-:Y:S01]  /*a620*/  @!P4 IMAD R67, R67, R23, R220 ;  /* 0x000000174343c224 */ /* 0x000fe200078e02dc */
[----:B------:R-:W-:Y:S04]  /*a630*/  BSSY B1, `(.L_x_411) ;  /* 0x0000006000017945 */ /* 0x000fe80003800000 */
[----:B------:R1:W-:Y:S01]  /*a640*/  @!P4 STG.E.U8 desc[UR36][R8.64+0x51], R67 ;  /* 0x000051430800c986 */ /* 0x0003e2000c101124 */
[----:B------:R-:W-:Y:S05]  /*a650*/  @P5 BRA `(.L_x_412) ;  /* 0x00000000000c5947 */ /* 0x000fea0003800000 */
[----:B------:R-:W2:Y:S02]  /*a660*/  LDG.E.U8 R216, desc[UR36][R12.64+0x58] ;  /* 0x000058240cd87981 */ /* 0x000ea4000c1e1100 */
[----:B--2---:R-:W-:-:S05]  /*a670*/  PRMT R3, R216, 0x8880, RZ ;  /* 0x00008880d8037816 */ /* 0x004fca00000000ff */
[----:B------:R-:W-:-:S07]  /*a680*/  IMAD R220, R3, R22, RZ ;  /* 0x0000001603dc7224 */ /* 0x000fce00078e02ff */
.L_x_412:
[----:B------:R-:W-:Y:S05]  /*a690*/  BSYNC B1 ;  /* 0x0000000000017941 */ /* 0x000fea0003800000 */
.L_x_411:
[----:B--2---:R-:W-:Y:S01]  /*a6a0*/  @!P5 IMAD R3, R68, R23, R220 ;  /* 0x000000174403d224 */ /* 0x004fe200078e02dc */
        /* <DEDUP_REMOVED lines=8> */
.L_x_414:
[----:B------:R-:W-:Y:S05]  /*a730*/  BSYNC B1 ;  /* 0x0000000000017941 */ /* 0x000fea0003800000 */
.L_x_413:
        /* <DEDUP_REMOVED lines=10> */
.L_x_416:
[----:B------:R-:W-:Y:S05]  /*a7e0*/  BSYNC B1 ;  /* 0x0000000000017941 */ /* 0x000fea0003800000 */
.L_x_415:
[----:B------:R-:W-:Y:S01]  /*a7f0*/  @!P1 IMAD R3, R70, R23, R220 ;  /* 0x0000001746039224 */ /* 0x000fe200078e02dc */
[----:B------:R-:W-:Y:S01]  /*a800*/  ISETP.LT.OR P0, PT, R217, 0x5a, !P0 ;  /* 0x0000005ad900780c */ /* 0x000fe20004701670 */
[----:B------:R-:W-:Y:S03]  /*a810*/  BSSY B1, `(.L_x_417) ;  /* 0x0000006000017945 */ /* 0x000fe60003800000 */
[----:B------:R2:W-:Y:S09]  /*a820*/  @!P1 STG.E.U8 desc[UR36][R20.64+0x58], R3 ;  /* 0x0000580314009986 */ /* 0x0005f2000c101124 */
[----:B------:R-:W-:Y:S05]  /*a830*/  @P0 BRA `(.L_x_418) ;  /* 0x00000000000c0947 */ /* 0x000fea0003800000 */
[----:B------:R-:W2:Y:S02]  /*a840*/  LDG.E.U8 R216, desc[UR36][R6.64+0x59] ;  /* 0x0000592406d87981 */ /* 0x000ea4000c1e1100 */
[----:B--2---:R-:W-:-:S05]  /*a850*/  PRMT R3, R216, 0x8880, RZ ;  /* 0x00008880d8037816 */ /* 0x004fca00000000ff */
[----:B------:R-:W-:-:S07]  /*a860*/  IMAD R220, R3, R22, RZ ;  /* 0x0000001603dc7224 */ /* 0x000fce00078e02ff */
.L_x_418:
[----:B------:R-:W-:Y:S05]  /*a870*/  BSYNC B1 ;  /* 0x0000000000017941 */ /* 0x000fea0003800000 */
.L_x_417:
[----:B------:R-:W-:Y:S01]  /*a880*/  IMAD R71, R71, R23, R220 ;  /* 0x0000001747477224 */ /* 0x000fe200078e02dc */
[----:B------:R-:W-:Y:S06]  /*a890*/  @P0 BRA `(.L_x_419) ;  /* 0x0000003400240947 */ /* 0x000fec0003800000 */
[----:B------:R-:W-:-:S04]  /*a8a0*/  IADD3 R14, P0, R14, UR45, RZ ;  /* 0x0000002d0e0e7c10 */ /* 0x000fc8000ff1e0ff */
[----:B------:R-:W-:-:S05]  /*a8b0*/  IADD3.X R15, R5, UR44, RZ, P0, !PT ;  /* 0x0000002c050f7c10 */ /* 0x000fca00087fe4ff */
[----:B------:R3:W-:Y:S01]  /*a8c0*/  STG.E.U8 desc[UR36][R14.64+0x59], R71 ;  /* 0x000059470e007986 */ /* 0x0007e2000c101124 */
[----:B------:R-:W-:Y:S05]  /*a8d0*/  BRA `(.L_x_419) ;  /* 0x0000003400147947 */ /* 0x000fea0003800000 */
.L_x_36:
[C---:B------:R-:W-:Y:S01]  /*a8e0*/  ISETP.GE.AND P0, PT, R0.reuse, 0x9, PT ;  /* 0x000000090000780c */ /* 0x040fe20003f06270 */
[----:B------:R-:W-:Y:S01]  /*a8f0*/  ULDC.64 UR4, c[0x0][0x5c0] ;  /* 0x0001700000047ab9 */ /* 0x000fe20000000a00 */
[----:B------:R-:W-:Y:S02]  /*a900*/  ISETP.GE.AND P1, PT, R0, 0x1, PT ;  /* 0x000000010000780c */ /* 0x000fe40003f26270 */
[C---:B------:R-:W-:Y:S02]  /*a910*/  ISETP.LT.OR P5, PT, R217.reuse, 0x1, !P0 ;  /* 0x00000001d900780c */ /* 0x040fe400047a1670 */
[C---:B------:R-:W-:Y:S02]  /*a920*/  ISETP.LT.OR P6, PT, R217.reuse, 0x1, !P1 ;  /* 0x00000001d900780c */ /* 0x040fe40004fc1670 */
[----:B------:R-:W-:Y:S02]  /*a930*/  ISETP.LT.OR P4, PT, R217, 0x2, !P1 ;  /* 0x00000002d900780c */ /* 0x000fe40004f81670 */
[----:B------:R-:W-:Y:S01]  /*a940*/  IADD3 R14, P2, R14, UR4, RZ ;  /* 0x000000040e0e7c10 */ /* 0x000fe2000ff5e0ff */
[----:B------:R-:W-:-:S03]  /*a950*/  USHF.L.U64.HI UR4, UR6, 0x7, UR7 ;  /* 0x0000000706047899 */ /* 0x000fc60008010207 */
[----:B------:R-:W-:Y:S02]  /*a960*/  IADD3.X R15, R20, UR5, RZ, P2, !PT ;  /* 0x00000005140f7c10 */ /* 0x000fe400097fe4ff */
[----:B------:R-:W-:Y:S01]  /*a970*/  ISETP.LT.OR P2, PT, R217, 0x2, !P0 ;  /* 0x00000002d900780c */ /* 0x000fe20004741670 */
[-C--:B------:R-:W-:Y:S01]  /*a980*/  @!P5 IMAD R11, R170, R23.reuse, RZ ;  /* 0x00000017aa0bd224 */ /* 0x080fe200078e02ff */
[----:B------:R-:W-:Y:S01]  /*a990*/  @!P5 IADD3 R4, P3, R14, UR45, RZ ;  /* 0x0000002d0e04dc10 */ /* 0x000fe2000ff7e0ff */
[-C--:B------:R-:W-:Y:S02]  /*a9a0*/  @!P6 IMAD R3, R168, R23.reuse, RZ ;  /* 0x00000017a803e224 */ /* 0x080fe400078e02ff */
[----:B------:R-:W-:Y:S01]  /*a9b0*/  @!P4 IMAD R169, R169, R23, RZ ;  /* 0x00000017a9a9c224 */ /* 0x000fe200078e02ff */
[----:B------:R-:W-:Y:S02]  /*a9c0*/  @!P5 IADD3.X R5, R15, UR44, RZ, P3, !PT ;  /* 0x0000002c0f05dc10 */ /* 0x000fe40009ffe4ff */
[C---:B------:R-:W-:Y:S01]  /*a9d0*/  ISETP.LT.OR P3, PT, R217.reuse, 0x9, !P0 ;  /* 0x00000009d900780c */ /* 0x040fe20004761670 */
[----:B------:R0:W-:Y:S01]  /*a9e0*/  @!P6 STG.E.U8 desc[UR36][R14.64], R3 ;  /* 0x000000030e00e986 */ /* 0x0001e2000c101124 */
[----:B------:R-:W-:-:S03]  /*a9f0*/  ISETP.LT.OR P6, PT, R217, 0xa, !P1 ;  /* 0x0000000ad900780c */ /* 0x000fc60004fc1670 */
[----:B------:R-:W-:Y:S01]  /*aa00*/  @!P4 STG.E.U8 desc[UR36][R14.64+0x1], R169 ;  /* 0x000001a90e00c986 */ /* 0x000fe2000c101124 */
[----:B------:R-:W-:Y:S01]  /*aa10*/  ISETP.LT.OR P4, PT, R217, 0x9, !P1 ;  /* 0x00000009d900780c */ /* 0x000fe20004f81670 */
[----:B------:R-:W-:Y:S02]  /*aa20*/  @!P2 IMAD R171, R171, R23, RZ ;  /* 0x00000017ababa224 */ /* 0x000fe400078e02ff */
[----:B------:R1:W-:Y:S01]  /*aa30*/  @!P5 STG.E.U8 desc[UR36][R4.64], R11 ;  /* 0x0000000b0400d986 */ /* 0x0003e2000c101124 */
[----:B------:R-:W-:-:S04]  /*aa40*/  @!P2 IADD3 R6, P5, R14, UR45, RZ ;  /* 0x0000002d0e06ac10 */ /* 0x000fc8000ffbe0ff */
[----:B------:R-:W-:Y:S01]  /*aa50*/  @!P2 IADD3.X R7, R15, UR44, RZ, P5, !PT ;  /* 0x0000002c0f07ac10 */ /* 0x000fe2000affe4ff */
[----:B------:R-:W-:Y:S01]  /*aa60*/  @!P6 IMAD R173, R173, R23, RZ ;  /* 0x00000017adade224 */ /* 0x000fe200078e02ff */
[----:B------:R-:W-:-:S03]  /*aa70*/  ISETP.LT.OR P5, PT, R217, 0xa, !P0 ;  /* 0x0000000ad900780c */ /* 0x000fc600047a1670 */
[----:B------:R2:W-:Y:S01]  /*aa80*/  @!P2 STG.E.U8 desc[UR36][R6.64+0x1], R171 ;  /* 0x000001ab0600a986 */ /* 0x0005e2000c101124 */
[----:B------:R-:W-:Y:S01]  /*aa90*/  @!P3 IADD3 R8, P2, R14, UR45, RZ ;  /* 0x0000002d0e08bc10 */ /* 0x000fe2000ff5e0ff */
[-C--:B0-----:R-:W-:Y:S02]  /*aaa0*/  @!P4 IMAD R3, R172, R23.reuse, RZ ;  /* 0x00000017ac03c224 */ /* 0x081fe400078e02ff */
[-C--:B-1----:R-:W-:Y:S01]  /*aab0*/  @!P3 IMAD R11, R174, R23.reuse, RZ ;  /* 0x00000017ae0bb224 */ /* 0x082fe200078e02ff */
[----:B------:R-:W-:Y:S01]  /*aac0*/  @!P3 IADD3.X R9, R15, UR44, RZ, P2, !PT ;  /* 0x0000002c0f09bc10 */ /* 0x000fe200097fe4ff */
[----:B------:R-:W-:Y:S01]  /*aad0*/  @!P6 STG.E.U8 desc[UR36][R14.64+0x9], R173 ;  /* 0x000009ad0e00e986 */ /* 0x000fe2000c101124 */
[C---:B------:R-:W-:Y:S02]  /*aae0*/  ISETP.LT.OR P2, PT, R217.reuse, 0x11, !P0 ;  /* 0x00000011d900780c */ /* 0x040fe40004741670 */
[C---:B------:R-:W-:Y:S01]  /*aaf0*/  ISETP.LT.OR P6, PT, R217.reuse, 0x12, !P1 ;  /* 0x00000012d900780c */ /* 0x040fe20004fc1670 */
[----:B------:R0:W-:Y:S01]  /*ab00*/  @!P4 STG.E.U8 desc[UR36][R14.64+0x8], R3 ;  /* 0x000008030e00c986 */ /* 0x0001e2000c101124 */
[----:B------:R-:W-:Y:S01]  /*ab10*/  ISETP.LT.OR P4, PT, R217, 0x11, !P1 ;  /* 0x00000011d900780c */ /* 0x000fe20004f81670 */
[----:B------:R-:W-:-:S02]  /*ab20*/  @!P5 IMAD R175, R175, R23, RZ ;  /* 0x00000017afafd224 */ /* 0x000fc400078e02ff */
[----:B------:R1:W-:Y:S01]  /*ab30*/  @!P3 STG.E.U8 desc[UR36][R8.64+0x8], R11 ;  /* 0x0000080b0800b986 */ /* 0x0003e2000c101124 */
[----:B------:R-:W-:-:S04]  /*ab40*/  @!P5 IADD3 R4, P3, R14, UR45, RZ ;  /* 0x0000002d0e04dc10 */ /* 0x000fc8000ff7e0ff */
[----:B------:R-:W-:Y:S02]  /*ab50*/  @!P5 IADD3.X R5, R15, UR44, RZ, P3, !PT ;  /* 0x0000002c0f05dc10 */ /* 0x000fe40009ffe4ff */
[----:B------:R-:W-:Y:S01]  /*ab60*/  ISETP.LT.OR P3, PT, R217, 0x12, !P0 ;  /* 0x00000012d900780c */ /* 0x000fe20004761670 */
[-C--:B------:R-:W-:Y:S02]  /*ab70*/  @!P6 IMAD R177, R177, R23.reuse, RZ ;  /* 0x00000017b1b1e224 */ /* 0x080fe400078e02ff */
[----:B------:R3:W-:Y:S01]  /*ab80*/  @!P5 STG.E.U8 desc[UR36][R4.64+0x9], R175 ;  /* 0x000009af0400d986 */ /* 0x0007e2000c101124 */
[----:B--2---:R-:W-:Y:S01]  /*ab90*/  @!P2 IADD3 R6, P5, R14, UR45, RZ ;  /* 0x0000002d0e06ac10 */ /* 0x004fe2000ffbe0ff */
[-C--:B0-----:R-:W-:Y:S02]  /*aba0*/  @!P4 IMAD R3, R176, R23.reuse, RZ ;  /* 0x00000017b003c224 */ /* 0x081fe400078e02ff */
[----:B-1----:R-:W-:Y:S01]  /*abb0*/  @!P2 IMAD R11, R178, R23, RZ ;  /* 0x00000017b20ba224 */ /* 0x002fe200078e02ff */
[----:B------:R-:W-:Y:S01]  /*abc0*/  @!P2 IADD3.X R7, R15, UR44, RZ, P5, !PT ;  /* 0x0000002c0f07ac10 */ /* 0x000fe2000affe4ff */
[----:B------:R-:W-:Y:S01]  /*abd0*/  @!P6 STG.E.U8 desc[UR36][R14.64+0x11], R177 ;  /* 0x000011b10e00e986 */ /* 0x000fe2000c101124 */
[----:B------:R-:W-:-:S02]  /*abe0*/  ISETP.LT.OR P5, PT, R217, 0x19, !P0 ;  /* 0x00000019d900780c */ /* 0x000fc400047a1670 */
[C---:B------:R-:W-:Y:S01]  /*abf0*/  ISETP.LT.OR P6, PT, R217.reuse, 0x1a, !P1 ;  /* 0x0000001ad900780c */ /* 0x040fe20004fc1670 */
[----:B------:R0:W-:Y:S01]  /*ac00*/  @!P4 STG.E.U8 desc[UR36][R14.64+0x10], R3 ;  /* 0x000010030e00c986 */ /* 0x0001e2000c101124 */
[----:B------:R-:W-:Y:S01]  /*ac10*/  ISETP.LT.OR P4, PT, R217, 0x19, !P1 ;  /* 0x00000019d900780c */ /* 0x000fe20004f81670 */
[----:B------:R-:W-:Y:S02]  /*ac20*/  @!P3 IMAD R179, R179, R23, RZ ;  /* 0x00000017b3b3b224 */ /* 0x000fe400078e02ff */
[----:B------:R1:W-:Y:S01]  /*ac30*/  @!P2 STG.E.U8 desc[UR36][R6.64+0x10], R11 ;  /* 0x0000100b0600a986 */ /* 0x0003e2000c101124 */
[----:B------:R-:W-:-:S04]  /*ac40*/  @!P3 IADD3 R8, P2, R14, UR45, RZ ;  /* 0x0000002d0e08bc10 */ /* 0x000fc8000ff5e0ff */
[----:B------:R-:W-:Y:S02]  /*ac50*/  @!P3 IADD3.X R9, R15, UR44, RZ, P2, !PT ;  /* 0x0000002c0f09bc10 */ /* 0x000fe400097fe4ff */
[----:B------:R-:W-:Y:S01]  /*ac60*/  ISETP.LT.OR P2, PT, R217, 0x1a, !P0 ;  /* 0x0000001ad900780c */ /* 0x000fe20004741670 */
[-C--:B------:R-:W-:Y:S02]  /*ac70*/  @!P6 IMAD R181, R181, R23.reuse, RZ ;  /* 0x00000017b5b5e224 */ /* 0x080fe400078e02ff */
[----:B------:R2:W-:Y:S01]  /*ac80*/  @!P3 STG.E.U8 desc[UR36][R8.64+0x11], R179 ;  /* 0x000011b30800b986 */ /* 0x0005e2000c101124 */
[----:B---3--:R-:W-:Y:S01]  /*ac90*/  @!P5 IADD3 R4, P3, R14, UR45, RZ ;  /* 0x0000002d0e04dc10 */ /* 0x008fe2000ff7e0ff */
        /* <DEDUP_REMOVED lines=68> */
[----:B------:R-:W-:-:S03]  /*b0e0*/  ISETP.LT.OR P2, PT, R217, 0x41, !P0 ;  /* 0x00000041d900780c */ /* 0x000fc60004741670 */
[----:B------:R0:W-:Y:S01]  /*b0f0*/  @!P4 STG.E.U8 desc[UR36][R14.64+0x38], R3 ;  /* 0x000038030e00c986 */ /* 0x0001e2000c101124 */
[----:B------:R-:W-:Y:S01]  /*b100*/  @!P5 IADD3 R4, P6, R14, UR45, RZ ;  /* 0x0000002d0e04dc10 */ /* 0x000fe2000ffde0ff */
[----:B------:R-:W-:Y:S01]  /*b110*/  @!P5 IMAD R199, R199, R23, RZ ;  /* 0x00000017c7c7d224 */ /* 0x000fe200078e02ff */
[C---:B------:R-:W-:Y:S01]  /*b120*/  ISETP.LT.OR P4, PT, R217.reuse, 0x41, !P1 ;  /* 0x00000041d900780c */ /* 0x040fe20004f81670 */
[----:B------:R-:W-:Y:S01]  /*b130*/  @!P3 STG.E.U8 desc[UR36][R8.64+0x38], R11 ;  /* 0x0000380b0800b986 */ /* 0x000fe2000c101124 */
[----:B------:R-:W-:Y:S02]  /*b140*/  ISETP.LT.OR P3, PT, R217, 0x42, !P1 ;  /* 0x00000042d900780c */ /* 0x000fe40004f61670 */
[----:B------:R-:W-:-:S03]  /*b150*/  @!P5 IADD3.X R5, R15, UR44, RZ, P6, !PT ;  /* 0x0000002c0f05dc10 */ /* 0x000fc6000b7fe4ff */
[----:B--2---:R-:W-:Y:S01]  /*b160*/  @!P2 IADD3 R6, P6, R14, UR45, RZ ;  /* 0x0000002d0e06ac10 */ /* 0x004fe2000ffde0ff */
[-C--:B------:R-:W-:Y:S01]  /*b170*/  @!P2 IMAD R13, R202, R23.reuse, RZ ;  /* 0x00000017ca0da224 */ /* 0x080fe200078e02ff */
[----:B------:R1:W-:Y:S01]  /*b180*/  @!P5 STG.E.U8 desc[UR36][R4.64+0x39], R199 ;  /* 0x000039c70400d986 */ /* 0x0003e2000c101124 */
[----:B------:R-:W-:Y:S02]  /*b190*/  ISETP.LT.OR P5, PT, R217, 0x42, !P0 ;  /* 0x00000042d900780c */ /* 0x000fe400047a1670 */
[----:B------:R-:W-:Y:S01]  /*b1a0*/  @!P2 IADD3.X R7, R15, UR44, RZ, P6, !PT ;  /* 0x0000002c0f07ac10 */ /* 0x000fe2000b7fe4ff */
[-C--:B0-----:R-:W-:Y:S01]  /*b1b0*/  @!P4 IMAD R3, R200, R23.reuse, RZ ;  /* 0x00000017c803c224 */ /* 0x081fe200078e02ff */
[----:B------:R-:W-:Y:S01]  /*b1c0*/  ISETP.LT.OR P6, PT, R217, 0x49, !P1 ;  /* 0x00000049d900780c */ /* 0x000fe20004fc1670 */
[----:B------:R-:W-:-:S03]  /*b1d0*/  @!P3 IMAD R201, R201, R23, RZ ;  /* 0x00000017c9c9b224 */ /* 0x000fc600078e02ff */
[----:B------:R0:W-:Y:S01]  /*b1e0*/  @!P4 STG.E.U8 desc[UR36][R14.64+0x40], R3 ;  /* 0x000040030e00c986 */ /* 0x0001e2000c101124 */
[----:B------:R-:W-:-:S03]  /*b1f0*/  ISETP.LT.OR P4, PT, R217, 0x4a, !P1 ;  /* 0x0000004ad900780c */ /* 0x000fc60004f81670 */
[----:B------:R-:W-:Y:S01]  /*b200*/  @!P3 STG.E.U8 desc[UR36][R14.64+0x41], R201 ;  /* 0x000041c90e00b986 */ /* 0x000fe2000c101124 */
[----:B------:R-:W-:Y:S01]  /*b210*/  ISETP.LT.OR P3, PT, R217, 0x49, !P0 ;  /* 0x00000049d900780c */ /* 0x000fe20004761670 */
[-C--:B------:R-:W-:Y:S02]  /*b220*/  @!P5 IMAD R203, R203, R23.reuse, RZ ;  /* 0x00000017cbcbd224 */ /* 0x080fe400078e02ff */
[----:B------:R2:W-:Y:S01]  /*b230*/  @!P2 STG.E.U8 desc[UR36][R6.64+0x40], R13 ;  /* 0x0000400d0600a986 */ /* 0x0005e2000c101124 */
[----:B-1----:R-:W-:Y:S01]  /*b240*/  @!P5 IADD3 R4, P2, R14, UR45, RZ ;  /* 0x0000002d0e04dc10 */ /* 0x002fe2000ff5e0ff */
[----:B------:R-:W-:-:S03]  /*b250*/  @!P6 IMAD R11, R204, R23, RZ ;  /* 0x00000017cc0be224 */ /* 0x000fc600078e02ff */
[----:B------:R-:W-:Y:S01]  /*b260*/  @!P5 IADD3.X R5, R15, UR44, RZ, P2, !PT ;  /* 0x0000002c0f05dc10 */ /* 0x000fe200097fe4ff */
[----:B------:R-:W-:Y:S01]  /*b270*/  @!P4 IMAD R205, R205, R23, RZ ;  /* 0x00000017cdcdc224 */ /* 0x000fe200078e02ff */
[----:B------:R-:W-:-:S03]  /*b280*/  ISETP.LT.OR P2, PT, R217, 0x4a, !P0 ;  /* 0x0000004ad900780c */ /* 0x000fc60004741670 */
[----:B------:R-:W-:Y:S01]  /*b290*/  @!P5 STG.E.U8 desc[UR36][R4.64+0x41], R203 ;  /* 0x000041cb0400d986 */ /* 0x000fe2000c101124 */
[----:B------:R-:W-:Y:S01]  /*b2a0*/  @!P3 IADD3 R8, P5, R14, UR45, RZ ;  /* 0x0000002d0e08bc10 */ /* 0x000fe2000ffbe0ff */
[-C--:B0-----:R-:W-:Y:S02]  /*b2b0*/  @!P3 IMAD R3, R206, R23.reuse, RZ ;  /* 0x00000017ce03b224 */ /* 0x081fe400078e02ff */
[----:B------:R0:W-:Y:S01]  /*b2c0*/  @!P6 STG.E.U8 desc[UR36][R14.64+0x48], R11 ;  /* 0x0000480b0e00e986 */ /* 0x0001e2000c101124 */
[----:B------:R-:W-:Y:S02]  /*b2d0*/  ISETP.LT.OR P6, PT, R217, 0x51, !P1 ;  /* 0x00000051d900780c */ /* 0x000fe40004fc1670 */
[----:B------:R-:W-:Y:S01]  /*b2e0*/  @!P3 IADD3.X R9, R15, UR44, RZ, P5, !PT ;  /* 0x0000002c0f09bc10 */ /* 0x000fe2000affe4ff */
[----:B------:R-:W-:Y:S01]  /*b2f0*/  @!P4 STG.E.U8 desc[UR36][R14.64+0x49], R205 ;  /* 0x000049cd0e00c986 */ /* 0x000fe2000c101124 */
[----:B------:R-:W-:Y:S01]  /*b300*/  ISETP.LT.OR P4, PT, R217, 0x52, !P1 ;  /* 0x00000052d900780c */ /* 0x000fe20004f81670 */
[----:B------:R-:W-:Y:S01]  /*b310*/  @!P2 IMAD R207, R207, R23, RZ ;  /* 0x00000017cfcfa224 */ /* 0x000fe200078e02ff */
[----:B--2---:R-:W-:Y:S01]  /*b320*/  @!P2 IADD3 R6, P5, R14, UR45, RZ ;  /* 0x0000002d0e06ac10 */ /* 0x004fe2000ffbe0ff */
[----:B------:R1:W-:Y:S01]  /*b330*/  @!P3 STG.E.U8 desc[UR36][R8.64+0x48], R3 ;  /* 0x000048030800b986 */ /* 0x0003e2000c101124 */
[----:B------:R-:W-:-:S02]  /*b340*/  ISETP.LT.OR P3, PT, R217, 0x51, !P0 ;  /* 0x00000051d900780c */ /* 0x000fc40004761670 */
[----:B------:R-:W-:Y:S02]  /*b350*/  @!P2 IADD3.X R7, R15, UR44, RZ, P5, !PT ;  /* 0x0000002c0f07ac10 */ /* 0x000fe4000affe4ff */
[C---:B------:R-:W-:Y:S01]  /*b360*/  ISETP.LT.OR P5, PT, R217.reuse, 0x52, !P0 ;  /* 0x00000052d900780c */ /* 0x040fe200047a1670 */
[-C--:B0-----:R-:W-:Y:S02]  /*b370*/  @!P6 IMAD R11, R208, R23.reuse, RZ ;  /* 0x00000017d00be224 */ /* 0x081fe400078e02ff */
[----:B------:R-:W-:Y:S01]  /*b380*/  @!P2 STG.E.U8 desc[UR36][R6.64+0x49], R207 ;  /* 0x000049cf0600a986 */ /* 0x000fe2000c101124 */
[----:B------:R-:W-:Y:S01]  /*b390*/  ISETP.LT.OR P2, PT, R217, 0x59, !P1 ;  /* 0x00000059d900780c */ /* 0x000fe20004f41670 */
[-C--:B------:R-:W-:Y:S01]  /*b3a0*/  @!P4 IMAD R209, R209, R23.reuse, RZ ;  /* 0x00000017d1d1c224 */ /* 0x080fe200078e02ff */
[C---:B------:R-:W-:Y:S01]  /*b3b0*/  ISETP.LT.OR P1, PT, R217.reuse, 0x5a, !P1 ;  /* 0x0000005ad900780c */ /* 0x040fe20004f21670 */
[----:B------:R0:W-:Y:S02]  /*b3c0*/  @!P6 STG.E.U8 desc[UR36][R14.64+0x50], R11 ;  /* 0x0000500b0e00e986 */ /* 0x0001e4000c101124 */
[----:B------:R-:W-:Y:S01]  /*b3d0*/  @!P3 IADD3 R4, P6, R14, UR45, RZ ;  /* 0x0000002d0e04bc10 */ /* 0x000fe2000ffde0ff */
[-C--:B-1----:R-:W-:Y:S01]  /*b3e0*/  @!P3 IMAD R3, R210, R23.reuse, RZ ;  /* 0x00000017d203b224 */ /* 0x082fe200078e02ff */
[----:B------:R-:W-:Y:S01]  /*b3f0*/  @!P4 STG.E.U8 desc[UR36][R14.64+0x51], R209 ;  /* 0x000051d10e00c986 */ /* 0x000fe2000c101124 */
[----:B------:R-:W-:Y:S01]  /*b400*/  ISETP.LT.OR P4, PT, R217, 0x59, !P0 ;  /* 0x00000059d900780c */ /* 0x000fe20004781670 */
[----:B------:R-:W-:Y:S01]  /*b410*/  @!P5 IMAD R211, R211, R23, RZ ;  /* 0x00000017d3d3d224 */ /* 0x000fe200078e02ff */
[----:B------:R-:W-:-:S02]  /*b420*/  @!P3 IADD3.X R5, R15, UR44, RZ, P6, !PT ;  /* 0x0000002c0f05bc10 */ /* 0x000fc4000b7fe4ff */
[----:B------:R-:W-:Y:S02]  /*b430*/  @!P5 IADD3 R8, P6, R14, UR45, RZ ;  /* 0x0000002d0e08dc10 */ /* 0x000fe4000ffde0ff */
[----:B------:R-:W-:Y:S01]  /*b440*/  ISETP.LT.OR P0, PT, R217, 0x5a, !P0 ;  /* 0x0000005ad900780c */ /* 0x000fe20004701670 */
[----:B------:R1:W-:Y:S01]  /*b450*/  @!P3 STG.E.U8 desc[UR36][R4.64+0x50], R3 ;  /* 0x000050030400b986 */ /* 0x0003e2000c101124 */
[----:B------:R-:W-:Y:S01]  /*b460*/  @!P5 IADD3.X R9, R15, UR44, RZ, P6, !PT ;  /* 0x0000002c0f09dc10 */ /* 0x000fe2000b7fe4ff */
[-C--:B0-----:R-:W-:Y:S01]  /*b470*/  @!P2 IMAD R11, R212, R23.reuse, RZ ;  /* 0x00000017d40ba224 */ /* 0x081fe200078e02ff */
[----:B------:R-:W-:Y:S01]  /*b480*/  ISETP.GE.AND P3, PT, R0, 0x81, PT ;  /* 0x000000810000780c */ /* 0x000fe20003f66270 */
[-C--:B------:R-:W-:Y:S02]  /*b490*/  @!P1 IMAD R213, R213, R23.reuse, RZ ;  /* 0x00000017d5d59224 */ /* 0x080fe400078e02ff */
[----:B------:R0:W-:Y:S01]  /*b4a0*/  @!P5 STG.E.U8 desc[UR36][R8.64+0x51], R211 ;  /* 0x000051d30800d986 */ /* 0x0001e2000c101124 */
[----:B------:R-:W-:Y:S01]  /*b4b0*/  @!P4 IADD3 R6, P5, R14, UR45, RZ ;  /* 0x0000002d0e06cc10 */ /* 0x000fe2000ffbe0ff */
[-C--:B------:R-:W-:Y:S01]  /*b4c0*/  @!P4 IMAD R13, R214, R23.reuse, RZ ;  /* 0x00000017d60dc224 */ /* 0x080fe200078e02ff */
[----:B------:R-:W-:Y:S01]  /*b4d0*/  ISETP.LT.OR P6, PT, R217, 0x1, !P3 ;  /* 0x00000001d900780c */ /* 0x000fe20005fc1670 */
[----:B------:R2:W-:Y:S01]  /*b4e0*/  @!P2 STG.E.U8 desc[UR36][R14.64+0x58], R11 ;  /* 0x0000580b0e00a986 */ /* 0x0005e2000c101124 */
[----:B------:R-:W-:Y:S01]  /*b4f0*/  @!P4 IADD3.X R7, R15, UR44, RZ, P5, !PT ;  /* 0x0000002c0f07cc10 */ /* 0x000fe2000affe4ff */
[----:B-1----:R-:W-:Y:S01]  /*b500*/  IMAD.U32 R5, RZ, RZ, UR6 ;  /* 0x00000006ff057e24 */ /* 0x002fe2000f8e00ff */
[----:B------:R-:W-:Y:S01]  /*b510*/  ISETP.GE.AND P2, PT, R0, 0x89, PT ;  /* 0x000000890000780c */ /* 0x000fe20003f46270 */
[----:B------:R-:W-:Y:S01]  /*b520*/  @!P1 STG.E.U8 desc[UR36][R14.64+0x59], R213 ;  /* 0x000059d50e009986 */ /* 0x000fe2000c101124 */
[----:B------:R-:W-:Y:S01]  /*b530*/  ISETP.LT.OR P5, PT, R217, 0x2, !P3 ;  /* 0x00000002d900780c */ /* 0x000fe20005fa1670 */
[----:B------:R-:W-:Y:S01]  /*b540*/  @!P0 IMAD R215, R215, R23, RZ ;  /* 0x00000017d7d78224 */ /* 0x000fe200078e02ff */
[----:B------:R-:W-:Y:S01]  /*b550*/  ISETP.LT.OR P1, PT, R217, 0x1, !P2 ;  /* 0x00000001d900780c */ /* 0x000fe20005721670 */
[----:B------:R1:W-:Y:S01]  /*b560*/  @!P4 STG.E.U8 desc[UR36][R6.64+0x58], R13 ;  /* 0x0000580d0600c986 */ /* 0x0003e2000c101124 */
[----:B0-----:R-:W-:-:S03]  /*b570*/  @!P0 IADD3 R8, P4, R14, UR45, RZ ;  /* 0x0000002d0e088c10 */ /* 0x001fc6000ff9e0ff */
[----:B------:R-:W-:Y:S01]  /*b580*/  @!P6 IMAD R3, R120, R23, RZ ;  /* 0x000000177803e224 */ /* 0x000fe200078e02ff */
[----:B------:R-:W-:Y:S02]  /*b590*/  @!P0 IADD3.X R9, R15, UR44, RZ, P4, !PT ;  /* 0x0000002c0f098c10 */ /* 0x000fe4000a7fe4ff */
[----:B------:R-:W-:-:S03]  /*b5a0*/  LEA R4, P4, R5, R14, 0x7 ;  /* 0x0000000e05047211 */ /* 0x000fc600078838ff */
[----:B------:R0:W-:Y:S01]  /*b5b0*/  @!P0 STG.E.U8 desc[UR36][R8.64+0x59], R215 ;  /* 0x000059d708008986 */ /* 0x0001e2000c101124 */
[----:B------:R-:W-:Y:S01]  /*b5c0*/  IADD3.X R5, R15, UR4, RZ, P4, !PT ;  /* 0x000000040f057c10 */ /* 0x000fe2000a7fe4ff */
[-C--:B------:R-:W-:Y:S01]  /*b5d0*/  @!P5 IMAD R121, R121, R23.reuse, RZ ;  /* 0x000000177979d224 */ /* 0x080fe200078e02ff */
[C---:B------:R-:W-:Y:S01]  /*b5e0*/  ISETP.LT.OR P4, PT, R217.reuse, 0x2, !P2 ;  /* 0x00000002d900780c */ /* 0x040fe20005781670 */
[----:B--2---:R-:W-:Y:S01]  /*b5f0*/  @!P1 IMAD R11, R122, R23, RZ ;  /* 0x000000177a0b9224 */ /* 0x004fe200078e02ff */
[----:B-1----:R-:W-:Y:S01]  /*b600*/  @!P1 IADD3 R6, P0, R4, UR45, RZ ;  /* 0x0000002d04069c10 */ /* 0x002fe2000ff1e0ff */
[----:B------:R1:W-:Y:S01]  /*b610*/  @!P6 STG.E.U8 desc[UR36][R4.64], R3 ;  /* 0x000000030400e986 */ /* 0x0003e2000c101124 */
[----:B------:R-:W-:Y:S01]  /*b620*/  ISETP.LT.OR P6, PT, R217, 0x9, !P3 ;  /* 0x00000009d900780c */ /* 0x000fe20005fc1670 */
[----:B------:R-:W-:Y:S01]  /*b630*/  USHF.L.U64.HI UR4, UR6, 0x8, UR7 ;  /* 0x0000000806047899 */ /* 0x000fe20008010207 */
[----:B------:R-:W-:Y:S01]  /*b640*/  @!P1 IADD3.X R7, R5, UR44, RZ, P0, !PT ;  /* 0x0000002c05079c10 */ /* 0x000fe200087fe4ff */
[----:B------:R-:W-:Y:S01]  /*b650*/  @!P5 STG.E.U8 desc[UR36][R4.64+0x1], R121 ;  /* 0x000001790400d986 */ /* 0x000fe2000c101124 */
[----:B------:R-:W-:-:S03]  /*b660*/  ISETP.LT.OR P0, PT, R217, 0xa, !P3 ;  /* 0x0000000ad900780c */ /* 0x000fc60005f01670 */
[----:B------:R2:W-:Y:S01]  /*b670*/  @!P1 STG.E.U8 desc[UR36][R6.64], R11 ;  /* 0x0000000b06009986 */ /* 0x0005e2000c101124 */
[----:B------:R-:W-:Y:S01]  /*b680*/  ISETP.LT.OR P1, PT, R217, 0x9, !P2 ;  /* 0x00000009d900780c */ /* 0x000fe20005721670 */
[----:B------:R-:W-:Y:S01]  /*b690*/  @!P4 IMAD R123, R123, R23, RZ ;  /* 0x000000177b7bc224 */ /* 0x000fe200078e02ff */
[----:B0-----:R-:W-:-:S03]  /*b6a0*/  @!P4 IADD3 R8, P5, R4, UR45, RZ ;  /* 0x0000002d0408cc10 */ /* 0x001fc6000ffbe0ff */
[-C--:B-1----:R-:W-:Y:S01]  /*b6b0*/  @!P6 IMAD R3, R124, R23.reuse, RZ ;  /* 0x000000177c03e224 */ /* 0x082fe200078e02ff */
[----:B------:R-:W-:Y:S02]  /*b6c0*/  @!P4 IADD3.X R9, R5, UR44, RZ, P5, !PT ;  /* 0x0000002c0509cc10 */ /* 0x000fe4000affe4ff */
[----:B------:R-:W-:Y:S01]  /*b6d0*/  ISETP.LT.OR P5, PT, R217, 0xa, !P2 ;  /* 0x0000000ad900780c */ /* 0x000fe200057a1670 */
[-C--:B------:R-:W-:Y:S02]  /*b6e0*/  @!P0 IMAD R125, R125, R23.reuse, RZ ;  /* 0x000000177d7d8224 */ /* 0x080fe400078e02ff */
[----:B------:R0:W-:Y:S01]  /*b6f0*/  @!P4 STG.E.U8 desc[UR36][R8.64+0x1], R123 ;  /* 0x0000017b0800c986 */ /* 0x0001e2000c101124 */
[----:B------:R-:W-:Y:S01]  /*b700*/  ISETP.LT.OR P4, PT, R217, 0x11, !P3 ;  /* 0x00000011d900780c */ /* 0x000fe20005f81670 */
[----:B------:R-:W-:Y:S02]  /*b710*/  @!P1 IMAD R13, R126, R23, RZ ;  /* 0x000000177e0d9224 */ /* 0x000fe400078e02ff */
[----:B------:R1:W-:Y:S01]  /*b720*/  @!P6 STG.E.U8 desc[UR36][R4.64+0x8], R3 ;  /* 0x000008030400e986 */ /* 0x0003e2000c101124 */
[----:B--2---:R-:W-:-:S03]  /*b730*/  @!P1 IADD3 R6, P6, R4, UR45, RZ ;  /* 0x0000002d04069c10 */ /* 0x004fc6000ffde0ff */
[----:B------:R-:W-:Y:S01]  /*b740*/  @!P0 STG.E.U8 desc[UR36][R4.64+0x9], R125 ;  /* 0x0000097d04008986 */ /* 0x000fe2000c101124 */
[----:B------:R-:W-:Y:S01]  /*b750*/  @!P1 IADD3.X R7, R5, UR44, RZ, P6, !PT ;  /* 0x0000002c05079c10 */ /* 0x000fe2000b7fe4ff */
[-C--:B------:R-:W-:Y:S01]  /*b760*/  @!P5 IMAD R127, R127, R23.reuse, RZ ;  /* 0x000000177f7fd224 */ /* 0x080fe200078e02ff */
[C---:B------:R-:W-:Y:S02]  /*b770*/  ISETP.LT.OR P0, PT, R217.reuse, 0x11, !P2 ;  /* 0x00000011d900780c */ /* 0x040fe40005701670 */
[----:B0-----:R-:W-:Y:S01]  /*b780*/  @!P5 IADD3 R8, P6, R4, UR45, RZ ;  /* 0x0000002d0408dc10 */ /* 0x001fe2000ffde0ff */
[----:B------:R0:W-:Y:S01]  /*b790*/  @!P1 STG.E.U8 desc[UR36][R6.64+0x8], R13 ;  /* 0x0000080d06009986 */ /* 0x0001e2000c101124 */
[----:B------:R-:W-:Y:S01]  /*b7a0*/  ISETP.LT.OR P1, PT, R217, 0x12, !P3 ;  /* 0x00000012d900780c */ /* 0x000fe20005f21670 */
[----:B-1----:R-:W-:Y:S01]  /*b7b0*/  @!P4 IMAD R3, R128, R23, RZ ;  /* 0x000000178003c224 */ /* 0x002fe200078e02ff */
[----:B------:R-:W-:-:S05]  /*b7c0*/  @!P5 IADD3.X R9, R5, UR44, RZ, P6, !PT ;  /* 0x0000002c0509dc10 */ /* 0x000fca000b7fe4ff */
[----:B------:R-:W-:Y:S01]  /*b7d0*/  @!P5 STG.E.U8 desc[UR36][R8.64+0x9], R127 ;  /* 0x0000097f0800d986 */ /* 0x000fe2000c101124 */
[----:B------:R-:W-:Y:S02]  /*b7e0*/  ISETP.LT.OR P5, PT, R217, 0x12, !P2 ;  /* 0x00000012d900780c */ /* 0x000fe400057a1670 */
[----:B------:R-:W-:Y:S01]  /*b7f0*/  @!P0 IADD3 R10, P6, R4, UR45, RZ ;  /* 0x0000002d040a8c10 */ /* 0x000fe2000ffde0ff */
[-C--:B0-----:R-:W-:Y:S01]  /*b800*/  @!P0 IMAD R13, R130, R23.reuse, RZ ;  /* 0x00000017820d8224 */ /* 0x081fe200078e02ff */
[----:B------:R0:W-:Y:S01]  /*b810*/  @!P4 STG.E.U8 desc[UR36][R4.64+0x10], R3 ;  /* 0x000010030400c986 */ /* 0x0001e2000c101124 */
[----:B------:R-:W-:Y:S01]  /*b820*/  @!P1 IMAD R129, R129, R23, RZ ;  /* 0x0000001781819224 */ /* 0x000fe200078e02ff */
[----:B------:R-:W-:Y:S02]  /*b830*/  @!P0 IADD3.X R11, R5, UR44, RZ, P6, !PT ;  /* 0x0000002c050b8c10 */ /* 0x000fe4000b7fe4ff */
[C---:B------:R-:W-:Y:S02]  /*b840*/  ISETP.LT.OR P6, PT, R217.reuse, 0x19, !P3 ;  /* 0x00000019d900780c */ /* 0x040fe40005fc1670 */
[----:B------:R-:W-:Y:S01]  /*b850*/  @!P1 STG.E.U8 desc[UR36][R4.64+0x11], R129 ;  /* 0x0000118104009986 */ /* 0x000fe2000c101124 */
[----:B------:R-:W-:-:S02]  /*b860*/  ISETP.LT.OR P1, PT, R217, 0x19, !P2 ;  /* 0x00000019d900780c */ /* 0x000fc40005721670 */
[----:B------:R-:W-:Y:S01]  /*b870*/  @!P5 IADD3 R6, P4, R4, UR45, RZ ;  /* 0x0000002d0406dc10 */ /* 0x000fe2000ff9e0ff */
[----:B------:R1:W-:Y:S01]  /*b880*/  @!P0 STG.E.U8 desc[UR36][R10.64+0x10], R13 ;  /* 0x0000100d0a008986 */ /* 0x0003e2000c101124 */
[----:B------:R-:W-:Y:S01]  /*b890*/  ISETP.LT.OR P0, PT, R217, 0x1a, !P3 ;  /* 0x0000001ad900780c */ /* 0x000fe20005f01670 */
[-C--:B------:R-:W-:Y:S01]  /*b8a0*/  @!P5 IMAD R131, R131, R23.reuse, RZ ;  /* 0x000000178383d224 */ /* 0x080fe200078e02ff */
[----:B------:R-:W-:Y:S02]  /*b8b0*/  @!P5 IADD3.X R7, R5, UR44, RZ, P4, !PT ;  /* 0x0000002c0507dc10 */ /* 0x000fe4000a7fe4ff */
[C---:B------:R-:W-:Y:S02]  /*b8c0*/  ISETP.LT.OR P4, PT, R217.reuse, 0x1a, !P2 ;  /* 0x0000001ad900780c */ /* 0x040fe40005781670 */
[----:B0-----:R-:W-:Y:S01]  /*b8d0*/  @!P6 IMAD R3, R132, R23, RZ ;  /* 0x000000178403e224 */ /* 0x001fe200078e02ff */
[----:B------:R0:W-:Y:S01]  /*b8e0*/  @!P5 STG.E.U8 desc[UR36][R6.64+0x11], R131 ;  /* 0x000011830600d986 */ /* 0x0001e2000c101124 */
[----:B------:R-:W-:-:S03]  /*b8f0*/  ISETP.LT.OR P5, PT, R217, 0x21, !P3 ;  /* 0x00000021d900780c */ /* 0x000fc60005fa1670 */
[----:B------:R2:W-:Y:S01]  /*b900*/  @!P6 STG.E.U8 desc[UR36][R4.64+0x18], R3 ;  /* 0x000018030400e986 */ /* 0x0005e2000c101124 */
[----:B------:R-:W-:Y:S01]  /*b910*/  @!P1 IADD3 R8, P6, R4, UR45, RZ ;  /* 0x0000002d04089c10 */ /* 0x000fe2000ffde0ff */
[-C--:B------:R-:W-:Y:S02]  /*b920*/  @!P0 IMAD R133, R133, R23.reuse, RZ ;  /* 0x0000001785858224 */ /* 0x080fe400078e02ff */
[-C--:B-1----:R-:W-:Y:S01]  /*b930*/  @!P1 IMAD R13, R134, R23.reuse, RZ ;  /* 0x00000017860d9224 */ /* 0x082fe200078e02ff */
[----:B------:R-:W-:Y:S01]  /*b940*/  @!P1 IADD3.X R9, R5, UR44, RZ, P6, !PT ;  /* 0x0000002c05099c10 */ /* 0x000fe2000b7fe4ff */
[-C--:B------:R-:W-:Y:S01]  /*b950*/  @!P4 IMAD R135, R135, R23.reuse, RZ ;  /* 0x000000178787c224 */ /* 0x080fe200078e02ff */
[----:B------:R-:W-:Y:S01]  /*b960*/  @!P0 STG.E.U8 desc[UR36][R4.64+0x19], R133 ;  /* 0x0000198504008986 */ /* 0x000fe2000c101124 */
[C---:B------:R-:W-:Y:S02]  /*b970*/  ISETP.LT.OR P0, PT, R217.reuse, 0x21, !P2 ;  /* 0x00000021d900780c */ /* 0x040fe40005701670 */
[----:B0-----:R-:W-:Y:S01]  /*b980*/  @!P4 IADD3 R6, P6, R4, UR45, RZ ;  /* 0x0000002d0406cc10 */ /* 0x001fe2000ffde0ff */
[----:B------:R0:W-:Y:S01]  /*b990*/  @!P1 STG.E.U8 desc[UR36][R8.64+0x18], R13 ;  /* 0x0000180d08009986 */ /* 0x0001e2000c101124 */
[----:B------:R-:W-:Y:S01]  /*b9a0*/  ISETP.LT.OR P1, PT, R217, 0x22, !P3 ;  /* 0x00000022d900780c */ /* 0x000fe20005f21670 */
[----:B--2---:R-:W-:Y:S01]  /*b9b0*/  @!P5 IMAD R3, R136, R23, RZ ;  /* 0x000000178803d224 */ /* 0x004fe200078e02ff */
[----:B------:R-:W-:-:S05]  /*b9c0*/  @!P4 IADD3.X R7, R5, UR44, RZ, P6, !PT ;  /* 0x0000002c0507cc10 */ /* 0x000fca000b7fe4ff */
[----:B------:R1:W-:Y:S01]  /*b9d0*/  @!P4 STG.E.U8 desc[UR36][R6.64+0x19], R135 ;  /* 0x000019870600c986 */ /* 0x0003e2000c101124 */
        /* <DEDUP_REMOVED lines=9> */
[----:B-1----:R-:W-:Y:S01]  /*ba70*/  @!P4 IADD3 R6, P5, R4, UR45, RZ ;  /* 0x0000002d0406cc10 */ /* 0x002fe2000ffbe0ff */
[----:B------:R1:W-:Y:S01]  /*ba80*/  @!P0 STG.E.U8 desc[UR36][R10.64+0x20], R9 ;  /* 0x000020090a008986 */ /* 0x0003e2000c101124 */
[----:B------:R-:W-:Y:S01]  /*ba90*/  ISETP.LT.OR P0, PT, R217, 0x2a, !P3 ;  /* 0x0000002ad900780c */ /* 0x000fe20005f01670 */
[-C--:B------:R-:W-:Y:S01]  /*baa0*/  @!P4 IMAD R139, R139, R23.reuse, RZ ;  /* 0x000000178b8bc224 */ /* 0x080fe200078e02ff */
[----:B------:R-:W-:Y:S02]  /*bab0*/  @!P4 IADD3.X R7, R5, UR44, RZ, P5, !PT ;  /* 0x0000002c0507cc10 */ /* 0x000fe4000affe4ff */
[C---:B------:R-:W-:Y:S02]  /*bac0*/  ISETP.LT.OR P5, PT, R217.reuse, 0x2a, !P2 ;  /* 0x0000002ad900780c */ /* 0x040fe400057a1670 */
[-C--:B0-----:R-:W-:Y:S01]  /*bad0*/  @!P6 IMAD R3, R140, R23.reuse, RZ ;  /* 0x000000178c03e224 */ /* 0x081fe200078e02ff */
[----:B------:R0:W-:Y:S01]  /*bae0*/  @!P4 STG.E.U8 desc[UR36][R6.64+0x21], R139 ;  /* 0x0000218b0600c986 */ /* 0x0001e2000c101124 */
[----:B------:R-:W-:Y:S01]  /*baf0*/  ISETP.LT.OR P4, PT, R217, 0x31, !P3 ;  /* 0x00000031d900780c */ /* 0x000fe20005f81670 */
[----:B------:R-:W-:-:S02]  /*bb00*/  @!P1 IMAD R13, R142, R23, RZ ;  /* 0x000000178e0d9224 */ /* 0x000fc400078e02ff */
[----:B------:R2:W-:Y:S01]  /*bb10*/  @!P6 STG.E.U8 desc[UR36][R4.64+0x28], R3 ;  /* 0x000028030400e986 */ /* 0x0005e2000c101124 */
[----:B------:R-:W-:Y:S01]  /*bb20*/  @!P1 IADD3 R8, P6, R4, UR45, RZ ;  /* 0x0000002d04089c10 */ /* 0x000fe2000ffde0ff */
[----:B------:R-:W-:-:S03]  /*bb30*/  @!P0 IMAD R141, R141, R23, RZ ;  /* 0x000000178d8d8224 */ /* 0x000fc600078e02ff */
[----:B-1----:R-:W-:Y:S01]  /*bb40*/  @!P1 IADD3.X R9, R5, UR44, RZ, P6, !PT ;  /* 0x0000002c05099c10 */ /* 0x002fe2000b7fe4ff */
        /* <DEDUP_REMOVED lines=60> */
[----:B------:R2:W-:Y:S02]  /*bf10*/  @!P6 STG.E.U8 desc[UR36][R4.64+0x48], R3 ;  /* 0x000048030400e986 */ /* 0x0005e4000c101124 */
[----:B------:R-:W-:Y:S01]  /*bf20*/  @!P0 IADD3 R8, P6, R4, UR45, RZ ;  /* 0x0000002d04088c10 */ /* 0x000fe2000ffde0ff */
[-C--:B-1----:R-:W-:Y:S01]  /*bf30*/  @!P0 IMAD R11, R158, R23.reuse, RZ ;  /* 0x000000179e0b8224 */ /* 0x082fe200078e02ff */
[----:B------:R-:W-:Y:S02]  /*bf40*/  @!P1 STG.E.U8 desc[UR36][R4.64+0x49], R157 ;  /* 0x0000499d04009986 */ /* 0x000fe4000c101124 */
[----:B------:R-:W-:Y:S01]  /*bf50*/  @!P0 IADD3.X R9, R5, UR44, RZ, P6, !PT ;  /* 0x0000002c05098c10 */ /* 0x000fe2000b7fe4ff */
[-C--:B------:R-:W-:Y:S01]  /*bf60*/  @!P5 IMAD R159, R159, R23.reuse, RZ ;  /* 0x000000179f9fd224 */ /* 0x080fe200078e02ff */
[C---:B------:R-:W-:Y:S02]  /*bf70*/  ISETP.LT.OR P6, PT, R217.reuse, 0x52, !P3 ;  /* 0x00000052d900780c */ /* 0x040fe40005fc1670 */
[----:B0-----:R-:W-:Y:S01]  /*bf80*/  @!P5 IADD3 R6, P1, R4, UR45, RZ ;  /* 0x0000002d0406dc10 */ /* 0x001fe2000ff3e0ff */
[----:B------:R0:W-:Y:S01]  /*bf90*/  @!P0 STG.E.U8 desc[UR36][R8.64+0x48], R11 ;  /* 0x0000480b08008986 */ /* 0x0001e2000c101124 */
[----:B------:R-:W-:Y:S01]  /*bfa0*/  ISETP.LT.OR P0, PT, R217, 0x51, !P2 ;  /* 0x00000051d900780c */ /* 0x000fe20005701670 */
[----:B--2---:R-:W-:Y:S01]  /*bfb0*/  @!P4 IMAD R3, R160, R23, RZ ;  /* 0x00000017a003c224 */ /* 0x004fe200078e02ff */
[----:B------:R-:W-:-:S02]  /*bfc0*/  @!P5 IADD3.X R7, R5, UR44, RZ, P1, !PT ;  /* 0x0000002c0507dc10 */ /* 0x000fc40008ffe4ff */
[----:B------:R-:W-:-:S03]  /*bfd0*/  ISETP.LT.OR P1, PT, R217, 0x52, !P2 ;  /* 0x00000052d900780c */ /* 0x000fc60005721670 */
[----:B------:R1:W-:Y:S01]  /*bfe0*/  @!P5 STG.E.U8 desc[UR36][R6.64+0x49], R159 ;  /* 0x0000499f0600d986 */ /* 0x0003e2000c101124 */
[----:B------:R-:W-:Y:S01]  /*bff0*/  ISETP.LT.OR P5, PT, R217, 0x59, !P3 ;  /* 0x00000059d900780c */ /* 0x000fe20005fa1670 */
[-C--:B------:R-:W-:Y:S01]  /*c000*/  @!P6 IMAD R161, R161, R23.reuse, RZ ;  /* 0x00000017a1a1e224 */ /* 0x080fe200078e02ff */
[----:B------:R-:W-:Y:S01]  /*c010*/  ISETP.LT.OR P3, PT, R217, 0x5a, !P3 ;  /* 0x0000005ad900780c */ /* 0x000fe20005f61670 */
[----:B------:R2:W-:Y:S02]  /*c020*/  @!P4 STG.E.U8 desc[UR36][R4.64+0x50], R3 ;  /* 0x000050030400c986 */ /* 0x0005e4000c101124 */
[----:B0-----:R-:W-:Y:S02]  /*c030*/  @!P0 IADD3 R8, P4, R4, UR45, RZ ;  /* 0x0000002d04088c10 */ /* 0x001fe4000ff9e0ff */
[----:B------:R-:W-:Y:S02]  /*c040*/  @!P6 STG.E.U8 desc[UR36][R4.64+0x51], R161 ;  /* 0x000051a10400e986 */ /* 0x000fe4000c101124 */
[----:B------:R-:W-:Y:S01]  /*c050*/  @!P0 IADD3.X R9, R5, UR44, RZ, P4, !PT ;  /* 0x0000002c05098c10 */ /* 0x000fe2000a7fe4ff */
[-C--:B------:R-:W-:Y:S01]  /*c060*/  @!P1 IMAD R163, R163, R23.reuse, RZ ;  /* 0x00000017a3a39224 */ /* 0x080fe200078e02ff */
[C---:B------:R-:W-:Y:S01]  /*c070*/  ISETP.LT.OR P4, PT, R217.reuse, 0x59, !P2 ;  /* 0x00000059d900780c */ /* 0x040fe20005781670 */
[-C--:B-1----:R-:W-:Y:S01]  /*c080*/  @!P0 IMAD R7, R162, R23.reuse, RZ ;  /* 0x00000017a2078224 */ /* 0x082fe200078e02ff */
[----:B------:R-:W-:Y:S01]  /*c090*/  @!P1 IADD3 R10, P6, R4, UR45, RZ ;  /* 0x0000002d040a9c10 */ /* 0x000fe2000ffde0ff */
[----:B--2---:R-:W-:Y:S01]  /*c0a0*/  @!P5 IMAD R3, R164, R23, RZ ;  /* 0x00000017a403d224 */ /* 0x004fe200078e02ff */
[----:B------:R-:W-:-:S02]  /*c0b0*/  ISETP.LT.OR P2, PT, R217, 0x5a, !P2 ;  /* 0x0000005ad900780c */ /* 0x000fc40005741670 */
[----:B------:R0:W-:Y:S01]  /*c0c0*/  @!P0 STG.E.U8 desc[UR36][R8.64+0x50], R7 ;  /* 0x0000500708008986 */ /* 0x0001e2000c101124 */
[----:B------:R-:W-:Y:S01]  /*c0d0*/  @!P1 IADD3.X R11, R5, UR44, RZ, P6, !PT ;  /* 0x0000002c050b9c10 */ /* 0x000fe2000b7fe4ff */
[-C--:B------:R-:W-:Y:S01]  /*c0e0*/  @!P3 IMAD R165, R165, R23.reuse, RZ ;  /* 0x00000017a5a5b224 */ /* 0x080fe200078e02ff */
[C---:B------:R-:W-:Y:S01]  /*c0f0*/  ISETP.GE.AND P0, PT, R0.reuse, 0x109, PT ;  /* 0x000001090000780c */ /* 0x040fe20003f06270 */
[----:B------:R-:W-:Y:S02]  /*c100*/  @!P3 IMAD.MOV.U32 R6, RZ, RZ, R4 ;  /* 0x000000ffff06b224 */ /* 0x000fe400078e0004 */
[----:B------:R-:W-:Y:S01]  /*c110*/  @!P1 STG.E.U8 desc[UR36][R10.64+0x51], R163 ;  /* 0x000051a30a009986 */ /* 0x000fe2000c101124 */
[----:B------:R-:W-:Y:S01]  /*c120*/  ISETP.GE.AND P1, PT, R0, 0x101, PT ;  /* 0x000001010000780c */ /* 0x000fe20003f26270 */
[-C--:B------:R-:W-:Y:S02]  /*c130*/  @!P4 IMAD R21, R166, R23.reuse, RZ ;  /* 0x00000017a615c224 */ /* 0x080fe400078e02ff */
[----:B------:R1:W-:Y:S01]  /*c140*/  @!P5 STG.E.U8 desc[UR36][R4.64+0x58], R3 ;  /* 0x000058030400d986 */ /* 0x0003e2000c101124 */
[----:B------:R-:W-:Y:S01]  /*c150*/  @!P4 IADD3 R12, P5, R4, UR45, RZ ;  /* 0x0000002d040ccc10 */ /* 0x000fe2000ffbe0ff */
[----:B0-----:R-:W-:Y:S01]  /*c160*/  @!P3 IMAD.MOV.U32 R7, RZ, RZ, R5 ;  /* 0x000000ffff07b224 */ /* 0x001fe200078e0005 */
[----:B------:R-:W-:Y:S01]  /*c170*/  ISETP.LT.OR P6, PT, R217, 0x1, !P1 ;  /* 0x00000001d900780c */ /* 0x000fe20004fc1670 */
[----:B------:R-:W-:Y:S01]  /*c180*/  @!P2 IMAD R167, R167, R23, RZ ;  /* 0x00000017a7a7a224 */ /* 0x000fe200078e02ff */
[----:B------:R-:W-:-:S02]  /*c190*/  @!P4 IADD3.X R13, R5, UR44, RZ, P5, !PT ;  /* 0x0000002c050dcc10 */ /* 0x000fc4000affe4ff */
[----:B------:R0:W-:Y:S01]  /*c1a0*/  @!P3 STG.E.U8 desc[UR36][R6.64+0x59], R165 ;  /* 0x000059a50600b986 */ /* 0x0001e2000c101124 */
[C---:B------:R-:W-:Y:S02]  /*c1b0*/  ISETP.LT.OR P3, PT, R217.reuse, 0x1, !P0 ;  /* 0x00000001d900780c */ /* 0x040fe40004761670 */
[----:B------:R-:W-:Y:S01]  /*c1c0*/  ISETP.LT.OR P5, PT, R217, 0x2, !P1 ;  /* 0x00000002d900780c */ /* 0x000fe20004fa1670 */
[----:B------:R-:W-:Y:S01]  /*c1d0*/  @!P4 STG.E.U8 desc[UR36][R12.64+0x58], R21 ;  /* 0x000058150c00c986 */ /* 0x000fe2000c101124 */
[----:B------:R-:W-:Y:S01]  /*c1e0*/  @!P2 IADD3 R8, P4, R4, UR45, RZ ;  /* 0x0000002d0408ac10 */ /* 0x000fe2000ff9e0ff */
[----:B-1----:R-:W-:-:S03]  /*c1f0*/  IMAD.U32 R3, RZ, RZ, UR6 ;  /* 0x00000006ff037e24 */ /* 0x002fc6000f8e00ff */
[----:B------:R-:W-:Y:S02]  /*c200*/  @!P2 IADD3.X R9, R5, UR44, RZ, P4, !PT ;  /* 0x0000002c0509ac10 */ /* 0x000fe4000a7fe4ff */
[----:B------:R-:W-:Y:S01]  /*c210*/  LEA R4, P4, R3, R14, 0x8 ;  /* 0x0000000e03047211 */ /* 0x000fe200078840ff */
[-C--:B------:R-:W-:Y:S02]  /*c220*/  @!P6 IMAD R3, R72, R23.reuse, RZ ;  /* 0x000000174803e224 */ /* 0x080fe400078e02ff */
[----:B------:R1:W-:Y:S01]  /*c230*/  @!P2 STG.E.U8 desc[UR36][R8.64+0x59], R167 ;  /* 0x000059a70800a986 */ /* 0x0003e2000c101124 */
[----:B------:R-:W-:Y:S01]  /*c240*/  IADD3.X R5, R15, UR4, RZ, P4, !PT ;  /* 0x000000040f057c10 */ /* 0x000fe2000a7fe4ff */
[-C--:B------:R-:W-:Y:S01]  /*c250*/  @!P5 IMAD R73, R73, R23.reuse, RZ ;  /* 0x000000174949d224 */ /* 0x080fe200078e02ff */
[C---:B------:R-:W-:Y:S01]  /*c260*/  ISETP.LT.OR P4, PT, R217.reuse, 0x2, !P0 ;  /* 0x00000002d900780c */ /* 0x040fe20004781670 */
[----:B------:R-:W-:Y:S01]  /*c270*/  @!P3 IMAD R11, R74, R23, RZ ;  /* 0x000000174a0bb224 */ /* 0x000fe200078e02ff */
[----:B0-----:R-:W-:Y:S01]  /*c280*/  @!P3 IADD3 R6, P2, R4, UR45, RZ ;  /* 0x0000002d0406bc10 */ /* 0x001fe2000ff5e0ff */
[----:B------:R0:W-:Y:S01]  /*c290*/  @!P6 STG.E.U8 desc[UR36][R4.64], R3 ;  /* 0x000000030400e986 */ /* 0x0001e2000c101124 */
[----:B------:R-:W-:Y:S01]  /*c2a0*/  ISETP.LT.OR P6, PT, R217, 0x9, !P1 ;  /* 0x00000009d900780c */ /* 0x000fe20004fc1670 */
[----:B------:R-:W-:Y:S01]  /*c2b0*/  UIMAD UR4, UR7, 0x180, URZ ;  /* 0x00000180070478a4 */ /* 0x000fe2000f8e023f */
[----:B------:R-:W-:Y:S01]  /*c2c0*/  @!P3 IADD3.X R7, R5, UR44, RZ, P2, !PT ;  /* 0x0000002c0507bc10 */ /* 0x000fe200097fe4ff */
[----:B------:R-:W-:Y:S01]  /*c2d0*/  @!P5 STG.E.U8 desc[UR36][R4.64+0x1], R73 ;  /* 0x000001490400d986 */ /* 0x000fe2000c101124 */
[----:B------:R-:W-:-:S03]  /*c2e0*/  ISETP.LT.OR P2, PT, R217, 0xa, !P1 ;  /* 0x0000000ad900780c */ /* 0x000fc60004f41670 */
[----:B------:R2:W-:Y:S01]  /*c2f0*/  @!P3 STG.E.U8 desc[UR36][R6.64], R11 ;  /* 0x0000000b0600b986 */ /* 0x0005e2000c101124 */
[----:B------:R-:W-:Y:S01]  /*c300*/  ISETP.LT.OR P3, PT, R217, 0x9, !P0 ;  /* 0x00000009d900780c */ /* 0x000fe20004761670 */
[----:B------:R-:W-:Y:S01]  /*c310*/  @!P4 IMAD R75, R75, R23, RZ ;  /* 0x000000174b4bc224 */ /* 0x000fe200078e02ff */
[----:B-1----:R-:W-:-:S03]  /*c320*/  @!P4 IADD3 R8, P5, R4, UR45, RZ ;  /* 0x0000002d0408cc10 */ /* 0x002fc6000ffbe0ff */
[-C--:B0-----:R-:W-:Y:S01]  /*c330*/  @!P6 IMAD R3, R76, R23.reuse, RZ ;  /* 0x000000174c03e224 */ /* 0x081fe200078e02ff */
        /* <DEDUP_REMOVED lines=82> */
[C---:B------:R-:W-:Y:S02]  /*c860*/  ISETP.LT.OR P5, PT, R217.reuse, 0x32, !P0 ;  /* 0x00000032d900780c */ /* 0x040fe400047a1670 */
[----:B------:R-:W-:Y:S01]  /*c870*/  @!P2 IADD3 R10, P6, R4, UR45, RZ ;  /* 0x0000002d040aac10 */ /* 0x000fe2000ffde0ff */
[----:B------:R2:W-:Y:S01]  /*c880*/  @!P4 STG.E.U8 desc[UR36][R4.64+0x30], R3 ;  /* 0x000030030400c986 */ /* 0x0005e2000c101124 */
[-C--:B0-----:R-:W-:Y:S01]  /*c890*/  @!P2 IMAD R9, R98, R23.reuse, RZ ;  /* 0x000000176209a224 */ /* 0x081fe200078e02ff */
[----:B------:R-:W-:Y:S01]  /*c8a0*/  ISETP.LT.OR P4, PT, R217, 0x39, !P0 ;  /* 0x00000039d900780c */ /* 0x000fe20004781670 */
[----:B------:R-:W-:Y:S01]  /*c8b0*/  @!P3 IMAD R97, R97, R23, RZ ;  /* 0x000000176161b224 */ /* 0x000fe200078e02ff */
[----:B------:R-:W-:Y:S02]  /*c8c0*/  @!P2 IADD3.X R11, R5, UR44, RZ, P6, !PT ;  /* 0x0000002c050bac10 */ /* 0x000fe4000b7fe4ff */
[----:B------:R-:W-:-:S02]  /*c8d0*/  ISETP.LT.OR P6, PT, R217, 0x39, !P1 ;  /* 0x00000039d900780c */ /* 0x000fc40004fc1670 */
[----:B------:R-:W-:Y:S01]  /*c8e0*/  @!P3 STG.E.U8 desc[UR36][R4.64+0x31], R97 ;  /* 0x000031610400b986 */ /* 0x000fe2000c101124 */
[----:B------:R-:W-:Y:S01]  /*c8f0*/  ISETP.LT.OR P3, PT, R217, 0x3a, !P1 ;  /* 0x0000003ad900780c */ /* 0x000fe20004f61670 */
[-C--:B------:R-:W-:Y:S02]  /*c900*/  @!P5 IMAD R99, R99, R23.reuse, RZ ;  /* 0x000000176363d224 */ /* 0x080fe400078e02ff */
[----:B------:R0:W-:Y:S01]  /*c910*/  @!P2 STG.E.U8 desc[UR36][R10.64+0x30], R9 ;  /* 0x000030090a00a986 */ /* 0x0001e2000c101124 */
[----:B-1----:R-:W-:Y:S02]  /*c920*/  @!P5 IADD3 R6, P2, R4, UR45, RZ ;  /* 0x0000002d0406dc10 */ /* 0x002fe4000ff5e0ff */
[-C--:B------:R-:W-:Y:S02]  /*c930*/  @!P4 IMAD R13, R102, R23.reuse, RZ ;  /* 0x00000017660dc224 */ /* 0x080fe400078e02ff */
[----:B------:R-:W-:Y:S02]  /*c940*/  @!P5 IADD3.X R7, R5, UR44, RZ, P2, !PT ;  /* 0x0000002c0507dc10 */ /* 0x000fe400097fe4ff */
[----:B--2---:R-:W-:Y:S01]  /*c950*/  @!P6 IMAD R3, R100, R23, RZ ;  /* 0x000000176403e224 */ /* 0x004fe200078e02ff */
[----:B------:R-:W-:-:S02]  /*c960*/  ISETP.LT.OR P2, PT, R217, 0x3a, !P0 ;  /* 0x0000003ad900780c */ /* 0x000fc40004741670 */
[----:B------:R1:W-:Y:S01]  /*c970*/  @!P5 STG.E.U8 desc[UR36][R6.64+0x31], R99 ;  /* 0x000031630600d986 */ /* 0x0003e2000c101124 */
[----:B------:R-:W-:Y:S01]  /*c980*/  @!P3 IMAD R101, R101, R23, RZ ;  /* 0x000000176565b224 */ /* 0x000fe200078e02ff */
[----:B------:R-:W-:Y:S02]  /*c990*/  ISETP.LT.OR P5, PT, R217, 0x41, !P1 ;  /* 0x00000041d900780c */ /* 0x000fe40004fa1670 */
[----:B------:R2:W-:Y:S01]  /*c9a0*/  @!P6 STG.E.U8 desc[UR36][R4.64+0x38], R3 ;  /* 0x000038030400e986 */ /* 0x0005e2000c101124 */
[----:B------:R-:W-:-:S03]  /*c9b0*/  @!P4 IADD3 R8, P6, R4, UR45, RZ ;  /* 0x0000002d0408cc10 */ /* 0x000fc6000ffde0ff */
[----:B------:R-:W-:Y:S01]  /*c9c0*/  @!P3 STG.E.U8 desc[UR36][R4.64+0x39], R101 ;  /* 0x000039650400b986 */ /* 0x000fe2000c101124 */
[----:B0-----:R-:W-:Y:S02]  /*c9d0*/  @!P4 IADD3.X R9, R5, UR44, RZ, P6, !PT ;  /* 0x0000002c0509cc10 */ /* 0x001fe4000b7fe4ff */
[----:B------:R-:W-:Y:S01]  /*c9e0*/  ISETP.LT.OR P3, PT, R217, 0x41, !P0 ;  /* 0x00000041d900780c */ /* 0x000fe20004761670 */
[-C--:B------:R-:W-:Y:S01]  /*c9f0*/  @!P2 IMAD R103, R103, R23.reuse, RZ ;  /* 0x000000176767a224 */ /* 0x080fe200078e02ff */
[----:B-1----:R-:W-:Y:S01]  /*ca00*/  @!P2 IADD3 R6, P6, R4, UR45, RZ ;  /* 0x0000002d0406ac10 */ /* 0x002fe2000ffde0ff */
        /* <DEDUP_REMOVED lines=14> */
[----:B------:R-:W-:Y:S01]  /*caf0*/  ISETP.LT.OR P4, PT, R217, 0x4a, !P1 ;  /* 0x0000004ad900780c */ /* 0x000fe20004f81670 */
[----:B------:R2:W-:Y:S01]  /*cb00*/  @!P3 STG.E.U8 desc[UR36][R10.64+0x40], R9 ;  /* 0x000040090a00b986 */ /* 0x0005e2000c101124 */
[----:B-1----:R-:W-:Y:S01]  /*cb10*/  @!P2 IADD3 R6, P3, R4, UR45, RZ ;  /* 0x0000002d0406ac10 */ /* 0x002fe2000ff7e0ff */
[----:B------:R-:W-:-:S03]  /*cb20*/  @!P2 IMAD R107, R107, R23, RZ ;  /* 0x000000176b6ba224 */ /* 0x000fc600078e02ff */
[----:B------:R-:W-:Y:S02]  /*cb30*/  @!P2 IADD3.X R7, R5, UR44, RZ, P3, !PT ;  /* 0x0000002c0507ac10 */ /* 0x000fe40009ffe4ff */
[-C--:B0-----:R-:W-:Y:S01]  /*cb40*/  @!P6 IMAD R3, R108, R23.reuse, RZ ;  /* 0x000000176c03e224 */ /* 0x081fe200078e02ff */
[C---:B------:R-:W-:Y:S02]  /*cb50*/  ISETP.LT.OR P3, PT, R217.reuse, 0x4a, !P0 ;  /* 0x0000004ad900780c */ /* 0x040fe40004761670 */
[----:B------:R0:W-:Y:S01]  /*cb60*/  @!P2 STG.E.U8 desc[UR36][R6.64+0x41], R107 ;  /* 0x0000416b0600a986 */ /* 0x0001e2000c101124 */
[-C--:B------:R-:W-:Y:S01]  /*cb70*/  @!P5 IMAD R13, R110, R23.reuse, RZ ;  /* 0x000000176e0dd224 */ /* 0x080fe200078e02ff */
[----:B------:R-:W-:Y:S01]  /*cb80*/  ISETP.LT.OR P2, PT, R217, 0x51, !P1 ;  /* 0x00000051d900780c */ /* 0x000fe20004f41670 */
[----:B------:R-:W-:Y:S01]  /*cb90*/  @!P4 IMAD R109, R109, R23, RZ ;  /* 0x000000176d6dc224 */ /* 0x000fe200078e02ff */
[----:B------:R1:W-:Y:S01]  /*cba0*/  @!P6 STG.E.U8 desc[UR36][R4.64+0x48], R3 ;  /* 0x000048030400e986 */ /* 0x0003e2000c101124 */
[----:B------:R-:W-:-:S03]  /*cbb0*/  @!P5 IADD3 R8, P6, R4, UR45, RZ ;  /* 0x0000002d0408dc10 */ /* 0x000fc6000ffde0ff */
[----:B------:R-:W-:Y:S01]  /*cbc0*/  @!P4 STG.E.U8 desc[UR36][R4.64+0x49], R109 ;  /* 0x0000496d0400c986 */ /* 0x000fe2000c101124 */
[----:B--2---:R-:W-:Y:S02]  /*cbd0*/  @!P5 IADD3.X R9, R5, UR44, RZ, P6, !PT ;  /* 0x0000002c0509dc10 */ /* 0x004fe4000b7fe4ff */
[----:B------:R-:W-:Y:S01]  /*cbe0*/  ISETP.LT.OR P4, PT, R217, 0x51, !P0 ;  /* 0x00000051d900780c */ /* 0x000fe20004781670 */
[-C--:B------:R-:W-:Y:S01]  /*cbf0*/  @!P3 IMAD R111, R111, R23.reuse, RZ ;  /* 0x000000176f6fb224 */ /* 0x080fe200078e02ff */
[----:B0-----:R-:W-:Y:S01]  /*cc00*/  @!P3 IADD3 R6, P6, R4, UR45, RZ ;  /* 0x0000002d0406bc10 */ /* 0x001fe2000ffde0ff */
[----:B------:R0:W-:Y:S01]  /*cc10*/  @!P5 STG.E.U8 desc[UR36][R8.64+0x48], R13 ;  /* 0x0000480d0800d986 */ /* 0x0001e2000c101124 */
[----:B------:R-:W-:Y:S01]  /*cc20*/  ISETP.LT.OR P5, PT, R217, 0x52, !P1 ;  /* 0x00000052d900780c */ /* 0x000fe20004fa1670 */
[----:B-1----:R-:W-:Y:S01]  /*cc30*/  @!P2 IMAD R3, R112, R23, RZ ;  /* 0x000000177003a224 */ /* 0x002fe200078e02ff */
        /* <DEDUP_REMOVED lines=8> */
[----:B------:R-:W-:Y:S01]  /*ccc0*/  @!P4 IADD3.X R11, R5, UR44, RZ, P6, !PT ;  /* 0x0000002c050bcc10 */ /* 0x000fe2000b7fe4ff */
[----:B------:R-:W-:Y:S01]  /*ccd0*/  IMAD.U32 R13, RZ, RZ, UR6 ;  /* 0x00000006ff0d7e24 */ /* 0x000fe2000f8e00ff */
[----:B------:R-:W-:-:S02]  /*cce0*/  ISETP.LT.OR P1, PT, R217, 0x5a, !P1 ;  /* 0x0000005ad900780c */ /* 0x000fc40004f21670 */
[----:B------:R-:W-:Y:S01]  /*ccf0*/  @!P5 STG.E.U8 desc[UR36][R4.64+0x51], R113 ;  /* 0x000051710400d986 */ /* 0x000fe2000c101124 */
[----:B------:R-:W-:Y:S01]  /*cd00*/  ISETP.GE.AND P6, PT, R0, 0x181, PT ;  /* 0x000001810000780c */ /* 0x000fe20003fc6270 */
[-C--:B------:R-:W-:Y:S01]  /*cd10*/  @!P3 IMAD R115, R115, R23.reuse, RZ ;  /* 0x000000177373b224 */ /* 0x080fe200078e02ff */
[----:B-1----:R-:W-:Y:S01]  /*cd20*/  @!P3 IADD3 R6, P5, R4, UR45, RZ ;  /* 0x0000002d0406bc10 */ /* 0x002fe2000ffbe0ff */
[----:B------:R0:W-:Y:S01]  /*cd30*/  @!P4 STG.E.U8 desc[UR36][R10.64+0x50], R9 ;  /* 0x000050090a00c986 */ /* 0x0001e2000c101124 */
[----:B------:R-:W-:Y:S01]  /*cd40*/  ISETP.LT.OR P4, PT, R217, 0x59, !P0 ;  /* 0x00000059d900780c */ /* 0x000fe20004781670 */
[----:B------:R-:W-:Y:S01]  /*cd50*/  IMAD.WIDE.U32 R14, R13, 0x180, R14 ;  /* 0x000001800d0e7825 */ /* 0x000fe200078e000e */
[----:B------:R-:W-:Y:S02]  /*cd60*/  @!P3 IADD3.X R7, R5, UR44, RZ, P5, !PT ;  /* 0x0000002c0507bc10 */ /* 0x000fe4000affe4ff */
[----:B------:R-:W-:Y:S01]  /*cd70*/  ISETP.LT.OR P0, PT, R217, 0x5a, !P0 ;  /* 0x0000005ad900780c */ /* 0x000fe20004701670 */
[-C--:B--2---:R-:W-:Y:S01]  /*cd80*/  @!P2 IMAD R3, R116, R23.reuse, RZ ;  /* 0x000000177403a224 */ /* 0x084fe200078e02ff */
[----:B------:R-:W-:Y:S01]  /*cd90*/  ISETP.GE.AND P5, PT, R0, 0x189, PT ;  /* 0x000001890000780c */ /* 0x000fe20003fa6270 */
[----:B------:R1:W-:Y:S01]  /*cda0*/  @!P3 STG.E.U8 desc[UR36][R6.64+0x51], R115 ;  /* 0x000051730600b986 */ /* 0x0003e2000c101124 */
[----:B------:R-:W-:-:S02]  /*cdb0*/  @!P1 IMAD R117, R117, R23, RZ ;  /* 0x0000001775759224 */ /* 0x000fc400078e02ff */
[----:B------:R-:W-:Y:S01]  /*cdc0*/  VIADD R15, R15, UR4 ;  /* 0x000000040f0f7c36 */ /* 0x000fe20008000000 */
[----:B------:R2:W-:Y:S01]  /*cdd0*/  @!P2 STG.E.U8 desc[UR36][R4.64+0x58], R3 ;  /* 0x000058030400a986 */ /* 0x0005e2000c101124 */
[C---:B------:R-:W-:Y:S01]  /*cde0*/  ISETP.LT.OR P2, PT, R217.reuse, 0x1, !P6 ;  /* 0x00000001d900780c */ /* 0x040fe20007741670 */
[-C--:B0-----:R-:W-:Y:S01]  /*cdf0*/  @!P4 IMAD R11, R118, R23.reuse, RZ ;  /* 0x00000017760bc224 */ /* 0x081fe200078e02ff */
[C---:B------:R-:W-:Y:S01]  /*ce00*/  @!P4 IADD3 R8, P3, R4.reuse, UR45, RZ ;  /* 0x0000002d0408cc10 */ /* 0x040fe2000ff7e0ff */
[----:B------:R0:W-:Y:S01]  /*ce10*/  @!P1 STG.E.U8 desc[UR36][R4.64+0x59], R117 ;  /* 0x0000597504009986 */ /* 0x0001e2000c101124 */
[----:B------:R-:W-:Y:S01]  /*ce20*/  ISETP.LT.OR P1, PT, R217, 0x1, !P5 ;  /* 0x00000001d900780c */ /* 0x000fe20006f21670 */
[----:B------:R-:W-:Y:S01]  /*ce30*/  @!P0 IMAD R119, R119, R23, RZ ;  /* 0x0000001777778224 */ /* 0x000fe200078e02ff */
[----:B------:R-:W-:Y:S02]  /*ce40*/  @!P4 IADD3.X R9, R5, UR44, RZ, P3, !PT ;  /* 0x0000002c0509cc10 */ /* 0x000fe40009ffe4ff */
[----:B-1----:R-:W-:-:S03]  /*ce50*/  @!P0 IADD3 R6, P3, R4, UR45, RZ ;  /* 0x0000002d04068c10 */ /* 0x002fc6000ff7e0ff */
[----:B------:R-:W-:Y:S01]  /*ce60*/  @!P4 STG.E.U8 desc[UR36][R8.64+0x58], R11 ;  /* 0x0000580b0800c986 */ /* 0x000fe2000c101124 */
[----:B------:R-:W-:Y:S01]  /*ce70*/  ISETP.LT.OR P4, PT, R217, 0x2, !P6 ;  /* 0x00000002d900780c */ /* 0x000fe20007781670 */
[-C--:B--2---:R-:W-:Y:S01]  /*ce80*/  @!P2 IMAD R3, R24, R23.reuse, RZ ;  /* 0x000000171803a224 */ /* 0x084fe200078e02ff */
[----:B------:R-:W-:Y:S02]  /*ce90*/  @!P0 IADD3.X R7, R5, UR44, RZ, P3, !PT ;  /* 0x0000002c05078c10 */ /* 0x000fe40009ffe4ff */
[C---:B------:R-:W-:Y:S01]  /*cea0*/  ISETP.LT.OR P3, PT, R217.reuse, 0x2, !P5 ;  /* 0x00000002d900780c */ /* 0x040fe20006f61670 */
[----:B------:R-:W-:Y:S02]  /*ceb0*/  @!P1 IMAD R13, R26, R23, RZ ;  /* 0x000000171a0d9224 */ /* 0x000fe400078e02ff */
[----:B------:R1:W-:Y:S01]  /*cec0*/  @!P0 STG.E.U8 desc[UR36][R6.64+0x59], R119 ;  /* 0x0000597706008986 */ /* 0x0003e2000c101124 */
[----:B------:R-:W-:-:S03]  /*ced0*/  ISETP.LT.OR P0, PT, R217, 0x9, !P6 ;  /* 0x00000009d900780c */ /* 0x000fc60007701670 */
[----:B------:R2:W-:Y:S01]  /*cee0*/  @!P2 STG.E.U8 desc[UR36][R14.64], R3 ;  /* 0x000000030e00a986 */ /* 0x0005e2000c101124 */
[----:B0-----:R-:W-:Y:S01]  /*cef0*/  @!P1 IADD3 R4, P2, R14, UR45, RZ ;  /* 0x0000002d0e049c10 */ /* 0x001fe2000ff5e0ff */
[----:B------:R-:W-:-:S03]  /*cf00*/  @!P4 IMAD R25, R25, R23, RZ ;  /* 0x000000171919c224 */ /* 0x000fc600078e02ff */
[----:B------:R-:W-:Y:S01]  /*cf10*/  @!P1 IADD3.X R5, R15, UR44, RZ, P2, !PT ;  /* 0x0000002c0f059c10 */ /* 0x000fe200097fe4ff */
[-C--:B------:R-:W-:Y:S01]  /*cf20*/  @!P3 IMAD R27, R27, R23.reuse, RZ ;  /* 0x000000171b1bb224 */ /* 0x080fe200078e02ff */
[----:B------:R-:W-:Y:S01]  /*cf30*/  ISETP.LT.OR P2, PT, R217, 0x9, !P5 ;  /* 0x00000009d900780c */ /* 0x000fe20006f41670 */
[----:B-1----:R-:W-:Y:S02]  /*cf40*/  @!P4 IMAD.MOV.U32 R6, RZ, RZ, R14 ;  /* 0x000000ffff06c224 */ /* 0x002fe400078e000e */
[----:B------:R-:W-:Y:S02]  /*cf50*/  @!P4 IMAD.MOV.U32 R7, RZ, RZ, R15 ;  /* 0x000000ffff07c224 */ /* 0x000fe400078e000f */
[----:B--2---:R-:W-:-:S03]  /*cf60*/  @!P0 IMAD R3, R28, R23, RZ ;  /* 0x000000171c038224 */ /* 0x004fc600078e02ff */
[----:B------:R-:W-:Y:S01]  /*cf70*/  @!P4 STG.E.U8 desc[UR36][R6.64+0x1], R25 ;  /* 0x000001190600c986 */ /* 0x000fe2000c101124 */
[----:B------:R-:W-:-:S03]  /*cf80*/  @!P3 IADD3 R8, P4, R14, UR45, RZ ;  /* 0x0000002d0e08bc10 */ /* 0x000fc6000ff9e0ff */
[----:B------:R0:W-:Y:S01]  /*cf90*/  @!P1 STG.E.U8 desc[UR36][R4.64], R13 ;  /* 0x0000000d04009986 */ /* 0x0001e2000c101124 */
[----:B------:R-:W-:Y:S02]  /*cfa0*/  ISETP.LT.OR P1, PT, R217, 0xa, !P6 ;  /* 0x0000000ad900780c */ /* 0x000fe40007721670 */
[----:B------:R-:W-:Y:S02]  /*cfb0*/  @!P3 IADD3.X R9, R15, UR44, RZ, P4, !PT ;  /* 0x0000002c0f09bc10 */ /* 0x000fe4000a7fe4ff */
[----:B------:R-:W-:-:S03]  /*cfc0*/  @!P2 IADD3 R10, P4, R14, UR45, RZ ;  /* 0x0000002d0e0aac10 */ /* 0x000fc6000ff9e0ff */
[----:B------:R-:W-:Y:S01]  /*cfd0*/  @!P3 STG.E.U8 desc[UR36][R8.64+0x1], R27 ;  /* 0x0000011b0800b986 */ /* 0x000fe2000c101124 */
[----:B------:R-:W-:Y:S02]  /*cfe0*/  ISETP.LT.OR P3, PT, R217, 0xa, !P5 ;  /* 0x0000000ad900780c */ /* 0x000fe40006f61670 */
[----:B------:R-:W-:Y:S01]  /*cff0*/  @!P2 IADD3.X R11, R15, UR44, RZ, P4, !PT ;  /* 0x0000002c0f0bac10 */ /* 0x000fe2000a7fe4ff */
[----:B0-----:R-:W-:Y:S01]  /*d000*/  @!P0 IMAD.MOV.U32 R4, RZ, RZ, R14 ;  /* 0x000000ffff048224 */ /* 0x001fe200078e000e */
[----:B------:R-:W-:Y:S01]  /*d010*/  ISETP.LT.OR P4, PT, R217, 0x12, !P6 ;  /* 0x00000012d900780c */ /* 0x000fe20007781670 */
[----:B------:R-:W-:Y:S02]  /*d020*/  @!P0 IMAD.MOV.U32 R5, RZ, RZ, R15 ;  /* 0x000000ffff058224 */ /* 0x000fe400078e000f */
[-C--:B------:R-:W-:Y:S02]  /*d030*/  @!P1 IMAD R29, R29, R23.reuse, RZ ;  /* 0x000000171d1d9224 */ /* 0x080fe400078e02ff */
[----:B------:R-:W-:Y:S01]  /*d040*/  @!P2 IMAD R13, R30, R23, RZ ;  /* 0x000000171e0da224 */ /* 0x000fe200078e02ff */
[----:B------:R0:W-:Y:S01]  /*d050*/  @!P0 STG.E.U8 desc[UR36][R4.64+0x8], R3 ;  /* 0x0000080304008986 */ /* 0x0001e2000c101124 */
[----:B------:R-:W-:-:S02]  /*d060*/  ISETP.LT.OR P0, PT, R217, 0x11, !P6 ;  /* 0x00000011d900780c */ /* 0x000fc40007701670 */
[----:B------:R-:W-:-:S04]  /*d070*/  @!P3 IMAD R31, R31, R23, RZ ;  /* 0x000000171f1fb224 */ /* 0x000fc800078e02ff */
[----:B------:R-:W-:Y:S02]  /*d080*/  @!P4 IMAD R33, R33, R23, RZ ;  /* 0x000000172121c224 */ /* 0x000fe400078e02ff */
[----:B0-----:R-:W-:Y:S02]  /*d090*/  @!P1 IMAD.MOV.U32 R4, RZ, RZ, R14 ;  /* 0x000000ffff049224 */ /* 0x001fe400078e000e */
[----:B------:R-:W-:-:S03]  /*d0a0*/  @!P1 IMAD.MOV.U32 R5, RZ, RZ, R15 ;  /* 0x000000ffff059224 */ /* 0x000fc600078e000f */
[----:B------:R-:W-:Y:S02]  /*d0b0*/  @!P0 IMAD R3, R32, R23, RZ ;  /* 0x0000001720038224 */ /* 0x000fe400078e02ff */
[----:B------:R0:W-:Y:S01]  /*d0c0*/  @!P1 STG.E.U8 desc[UR36][R4.64+0x9], R29 ;  /* 0x0000091d04009986 */ /* 0x0001e2000c101124 */
[----:B------:R-:W-:-:S03]  /*d0d0*/  ISETP.LT.OR P1, PT, R217, 0x11, !P5 ;  /* 0x00000011d900780c */ /* 0x000fc60006f21670 */
[----:B------:R1:W-:Y:S01]  /*d0e0*/  @!P2 STG.E.U8 desc[UR36][R10.64+0x8], R13 ;  /* 0x0000080d0a00a986 */ /* 0x0003e2000c101124 */
[----:B------:R-:W-:-:S04]  /*d0f0*/  @!P3 IADD3 R6, P2, R14, UR45, RZ ;  /* 0x0000002d0e06bc10 */ /* 0x000fc8000ff5e0ff */
[----:B------:R-:W-:Y:S02]  /*d100*/  @!P3 IADD3.X R7, R15, UR44, RZ, P2, !PT ;  /* 0x0000002c0f07bc10 */ /* 0x000fe400097fe4ff */
[C---:B------:R-:W-:Y:S01]  /*d110*/  ISETP.LT.OR P2, PT, R217.reuse, 0x12, !P5 ;  /* 0x00000012d900780c */ /* 0x040fe20006f41670 */
[----:B0-----:R-:W-:Y:S02]  /*d120*/  @!P0 IMAD.MOV.U32 R4, RZ, RZ, R14 ;  /* 0x000000ffff048224 */ /* 0x001fe400078e000e */
[----:B------:R-:W-:Y:S01]  /*d130*/  @!P0 IMAD.MOV.U32 R5, RZ, RZ, R15 ;  /* 0x000000ffff058224 */ /* 0x000fe200078e000f */
[----:B------:R-:W-:Y:S01]  /*d140*/  @!P3 STG.E.U8 desc[UR36][R6.64+0x9], R31 ;  /* 0x0000091f0600b986 */ /* 0x000fe2000c101124 */
[----:B------:R-:W-:Y:S01]  /*d150*/  @!P1 IADD3 R8, P3, R14, UR45, RZ ;  /* 0x0000002d0e089c10 */ /* 0x000fe2000ff7e0ff */
[----:B-1----:R-:W-:Y:S02]  /*d160*/  @!P1 IMAD R13, R34, R23, RZ ;  /* 0x00000017220d9224 */ /* 0x002fe400078e02ff */
[----:B------:R0:W-:Y:S01]  /*d170*/  @!P0 STG.E.U8 desc[UR36][R4.64+0x10], R3 ;  /* 0x0000100304008986 */ /* 0x0001e2000c101124 */
[----:B------:R-:W-:-:S02]  /*d180*/  ISETP.LT.OR P0, PT, R217, 0x19, !P6 ;  /* 0x00000019d900780c */ /* 0x000fc40007701670 */
[----:B------:R-:W-:Y:S02]  /*d190*/  @!P1 IADD3.X R9, R15, UR44, RZ, P3, !PT ;  /* 0x0000002c0f099c10 */ /* 0x000fe40009ffe4ff */
[----:B------:R-:W-:Y:S01]  /*d1a0*/  ISETP.LT.OR P3, PT, R217, 0x19, !P5 ;  /* 0x00000019d900780c */ /* 0x000fe20006f61670 */
[----:B------:R-:W-:Y:S02]  /*d1b0*/  @!P2 IMAD R35, R35, R23, RZ ;  /* 0x000000172323a224 */ /* 0x000fe400078e02ff */
[----:B0-----:R-:W-:Y:S02]  /*d1c0*/  @!P4 IMAD.MOV.U32 R4, RZ, RZ, R14 ;  /* 0x000000ffff04c224 */ /* 0x001fe400078e000e */
[----:B------:R-:W-:-:S04]  /*d1d0*/  @!P4 IMAD.MOV.U32 R5, RZ, RZ, R15 ;  /* 0x000000ffff05c224 */ /* 0x000fc800078e000f */
[----:B------:R-:W-:Y:S01]  /*d1e0*/  @!P0 IMAD R3, R36, R23, RZ ;  /* 0x0000001724038224 */ /* 0x000fe200078e02ff */
[----:B------:R0:W-:Y:S01]  /*d1f0*/  @!P4 STG.E.U8 desc[UR36][R4.64+0x11], R33 ;  /* 0x000011210400c986 */ /* 0x0001e2000c101124 */
[----:B------:R-:W-:-:S03]  /*d200*/  @!P2 IADD3 R6, P4, R14, UR45, RZ ;  /* 0x0000002d0e06ac10 */ /* 0x000fc6000ff9e0ff */
[----:B------:R1:W-:Y:S01]  /*d210*/  @!P1 STG.E.U8 desc[UR36][R8.64+0x10], R13 ;  /* 0x0000100d08009986 */ /* 0x0003e2000c101124 */
[----:B------:R-:W-:Y:S02]  /*d220*/  ISETP.LT.OR P1, PT, R217, 0x1a, !P6 ;  /* 0x0000001ad900780c */ /* 0x000fe40007721670 */
[----:B------:R-:W-:Y:S02]  /*d230*/  @!P2 IADD3.X R7, R15, UR44, RZ, P4, !PT ;  /* 0x0000002c0f07ac10 */ /* 0x000fe4000a7fe4ff */
[----:B------:R-:W-:Y:S01]  /*d240*/  @!P3 IADD3 R10, P4, R14, UR45, RZ ;  /* 0x0000002d0e0abc10 */ /* 0x000fe2000ff9e0ff */
[----:B0-----:R-:W-:Y:S02]  /*d250*/  @!P0 IMAD.MOV.U32 R4, RZ, RZ, R14 ;  /* 0x000000ffff048224 */ /* 0x001fe400078e000e */
[----:B------:R-:W-:Y:S01]  /*d260*/  @!P2 STG.E.U8 desc[UR36][R6.64+0x11], R35 ;  /* 0x000011230600a986 */ /* 0x000fe2000c101124 */
[----:B------:R-:W-:Y:S01]  /*d270*/  @!P0 IMAD.MOV.U32 R5, RZ, RZ, R15 ;  /* 0x000000ffff058224 */ /* 0x000fe200078e000f */
[----:B------:R-:W-:Y:S01]  /*d280*/  ISETP.LT.OR P2, PT, R217, 0x1a, !P5 ;  /* 0x0000001ad900780c */ /* 0x000fe20006f41670 */
[----:B-1----:R-:W-:Y:S01]  /*d290*/  @!P3 IMAD R9, R38, R23, RZ ;  /* 0x000000172609b224 */ /* 0x002fe200078e02ff */
[----:B------:R-:W-:-:S02]  /*d2a0*/  @!P3 IADD3.X R11, R15, UR44, RZ, P4, !PT ;  /* 0x0000002c0f0bbc10 */ /* 0x000fc4000a7fe4ff */
[----:B------:R-:W-:Y:S01]  /*d2b0*/  @!P1 IMAD R37, R37, R23, RZ ;  /* 0x0000001725259224 */ /* 0x000fe200078e02ff */
[----:B------:R0:W-:Y:S01]  /*d2c0*/  @!P0 STG.E.U8 desc[UR36][R4.64+0x18], R3 ;  /* 0x0000180304008986 */ /* 0x0001e2000c101124 */
[C---:B------:R-:W-:Y:S02]  /*d2d0*/  ISETP.LT.OR P0, PT, R217.reuse, 0x21, !P6 ;  /* 0x00000021d900780c */ /* 0x040fe40007701670 */
[----:B------:R-:W-:-:S05]  /*d2e0*/  ISETP.LT.OR P4, PT, R217, 0x22, !P6 ;  /* 0x00000022d900780c */ /* 0x000fca0007781670 */
[-C--:B------:R-:W-:Y:S02]  /*d2f0*/  @!P2 IMAD R39, R39, R23.reuse, RZ ;  /* 0x000000172727a224 */ /* 0x080fe400078e02ff */
[----:B0-----:R-:W-:Y:S02]  /*d300*/  @!P1 IMAD.MOV.U32 R4, RZ, RZ, R14 ;  /* 0x000000ffff049224 */ /* 0x001fe400078e000e */
[----:B------:R-:W-:Y:S02]  /*d310*/  @!P1 IMAD.MOV.U32 R5, RZ, RZ, R15 ;  /* 0x000000ffff059224 */ /* 0x000fe400078e000f */
[-C--:B------:R-:W-:Y:S02]  /*d320*/  @!P0 IMAD R3, R40, R23.reuse, RZ ;  /* 0x0000001728038224 */ /* 0x080fe400078e02ff */
[----:B------:R-:W-:Y:S01]  /*d330*/  @!P4 IMAD R41, R41, R23, RZ ;  /* 0x000000172929c224 */ /* 0x000fe200078e02ff */
        /* <DEDUP_REMOVED lines=10> */
[----:B------:R-:W-:Y:S02]  /*d3e0*/  @!P1 IMAD R13, R42, R23, RZ ;  /* 0x000000172a0d9224 */ /* 0x000fe400078e02ff */
[----:B------:R0:W-:Y:S01]  /*d3f0*/  @!P0 STG.E.U8 desc[UR36][R4.64+0x20], R3 ;  /* 0x0000200304008986 */ /* 0x0001e2000c101124 */
[----:B------:R-:W-:-:S02]  /*d400*/  ISETP.LT.OR P0, PT, R217, 0x29, !P6 ;  /* 0x00000029d900780c */ /* 0x000fc40007701670 */
[----:B-1----:R-:W-:Y:S02]  /*d410*/  @!P1 IADD3.X R9, R15, UR44, RZ, P2, !PT ;  /* 0x0000002c0f099c10 */ /* 0x002fe400097fe4ff */
        /* <DEDUP_REMOVED lines=84> */
[----:B------:R-:W-:-:S04]  /*d960*/  @!P0 IMAD R3, R60, R23, RZ ;  /* 0x000000173c038224 */ /* 0x000fc800078e02ff */
[----:B------:R-:W-:Y:S01]  /*d970*/  @!P2 IMAD R61, R61, R23, RZ ;  /* 0x000000173d3da224 */ /* 0x000fe200078e02ff */
[----:B------:R0:W-:Y:S01]  /*d980*/  @!P4 STG.E.U8 desc[UR36][R4.64+0x41], R57 ;  /* 0x000041390400c986 */ /* 0x0001e2000c101124 */
[----:B------:R-:W-:-:S03]  /*d990*/  @!P3 IADD3 R6, P4, R14, UR45, RZ ;  /* 0x0000002d0e06bc10 */ /* 0x000fc6000ff9e0ff */
[----:B------:R1:W-:Y:S01]  /*d9a0*/  @!P1 STG.E.U8 desc[UR36][R8.64+0x40], R11 ;  /* 0x0000400b08009986 */ /* 0x0003e2000c101124 */
[----:B------:R-:W-:Y:S02]  /*d9b0*/  ISETP.LT.OR P1, PT, R217, 0x49, !P5 ;  /* 0x00000049d900780c */ /* 0x000fe40006f21670 */
[----:B------:R-:W-:Y:S02]  /*d9c0*/  @!P3 IADD3.X R7, R15, UR44, RZ, P4, !PT ;  /* 0x0000002c0f07bc10 */ /* 0x000fe4000a7fe4ff */
[C---:B------:R-:W-:Y:S01]  /*d9d0*/  ISETP.LT.OR P4, PT, R217.reuse, 0x4a, !P5 ;  /* 0x0000004ad900780c */ /* 0x040fe20006f81670 */
[----:B0-----:R-:W-:Y:S02]  /*d9e0*/  @!P0 IMAD.MOV.U32 R4, RZ, RZ, R14 ;  /* 0x000000ffff048224 */ /* 0x001fe400078e000e */
[----:B------:R-:W-:Y:S01]  /*d9f0*/  @!P3 STG.E.U8 desc[UR36][R6.64+0x41], R59 ;  /* 0x0000413b0600b986 */ /* 0x000fe2000c101124 */
[----:B------:R-:W-:Y:S01]  /*da00*/  @!P0 IMAD.MOV.U32 R5, RZ, RZ, R15 ;  /* 0x000000ffff058224 */ /* 0x000fe200078e000f */
[----:B------:R-:W-:-:S04]  /*da10*/  ISETP.LT.OR P3, PT, R217, 0x51, !P6 ;  /* 0x00000051d900780c */ /* 0x000fc80007761670 */
[-C--:B------:R-:W-:Y:S01]  /*da20*/  @!P1 IMAD R13, R62, R23.reuse, RZ ;  /* 0x000000173e0d9224 */ /* 0x080fe200078e02ff */
[----:B------:R0:W-:Y:S01]  /*da30*/  @!P0 STG.E.U8 desc[UR36][R4.64+0x48], R3 ;  /* 0x0000480304008986 */ /* 0x0001e2000c101124 */
[----:B-1----:R-:W-:Y:S02]  /*da40*/  @!P1 IADD3 R8, P0, R14, UR45, RZ ;  /* 0x0000002d0e089c10 */ /* 0x002fe4000ff1e0ff */
[----:B------:R-:W-:Y:S02]  /*da50*/  @!P4 IMAD R63, R63, R23, RZ ;  /* 0x000000173f3fc224 */ /* 0x000fe400078e02ff */
[----:B------:R-:W-:Y:S02]  /*da60*/  @!P1 IADD3.X R9, R15, UR44, RZ, P0, !PT ;  /* 0x0000002c0f099c10 */ /* 0x000fe400087fe4ff */
[----:B------:R-:W-:Y:S01]  /*da70*/  ISETP.LT.OR P0, PT, R217, 0x52, !P6 ;  /* 0x00000052d900780c */ /* 0x000fe20007701670 */
[----:B0-----:R-:W-:Y:S02]  /*da80*/  @!P2 IMAD.MOV.U32 R4, RZ, RZ, R14 ;  /* 0x000000ffff04a224 */ /* 0x001fe400078e000e */
[----:B------:R-:W-:-:S02]  /*da90*/  @!P2 IMAD.MOV.U32 R5, RZ, RZ, R15 ;  /* 0x000000ffff05a224 */ /* 0x000fc400078e000f */
[----:B------:R-:W-:-:S03]  /*daa0*/  @!P3 IMAD R3, R64, R23, RZ ;  /* 0x000000174003b224 */ /* 0x000fc600078e02ff */
[----:B------:R0:W-:Y:S01]  /*dab0*/  @!P2 STG.E.U8 desc[UR36][R4.64+0x49], R61 ;  /* 0x0000493d0400a986 */ /* 0x0001e2000c101124 */
[----:B------:R-:W-:-:S04]  /*dac0*/  @!P4 IADD3 R10, P2, R14, UR45, RZ ;  /* 0x0000002d0e0acc10 */ /* 0x000fc8000ff5e0ff */
[----:B------:R-:W-:Y:S01]  /*dad0*/  @!P0 IMAD R65, R65, R23, RZ ;  /* 0x0000001741418224 */ /* 0x000fe200078e02ff */
[----:B------:R-:W-:Y:S01]  /*dae0*/  @!P1 STG.E.U8 desc[UR36][R8.64+0x48], R13 ;  /* 0x0000480d08009986 */ /* 0x000fe2000c101124 */
[----:B------:R-:W-:Y:S02]  /*daf0*/  @!P4 IADD3.X R11, R15, UR44, RZ, P2, !PT ;  /* 0x0000002c0f0bcc10 */ /* 0x000fe400097fe4ff */
[C---:B------:R-:W-:Y:S02]  /*db00*/  ISETP.LT.OR P1, PT, R217.reuse, 0x51, !P5 ;  /* 0x00000051d900780c */ /* 0x040fe40006f21670 */
[C---:B------:R-:W-:Y:S01]  /*db10*/  ISETP.LT.OR P2, PT, R217.reuse, 0x59, !P6 ;  /* 0x00000059d900780c */ /* 0x040fe20007741670 */
[----:B------:R-:W-:Y:S01]  /*db20*/  @!P4 STG.E.U8 desc[UR36][R10.64+0x49], R63 ;  /* 0x0000493f0a00c986 */ /* 0x000fe2000c101124 */
[C---:B------:R-:W-:Y:S01]  /*db30*/  ISETP.LT.OR P4, PT, R217.reuse, 0x59, !P5 ;  /* 0x00000059d900780c */ /* 0x040fe20006f81670 */
[----:B0-----:R-:W-:Y:S01]  /*db40*/  @!P3 IMAD.MOV.U32 R4, RZ, RZ, R14 ;  /* 0x000000ffff04b224 */ /* 0x001fe200078e000e */
[----:B------:R-:W-:Y:S01]  /*db50*/  ISETP.LT.OR P6, PT, R217, 0x5a, !P6 ;  /* 0x0000005ad900780c */ /* 0x000fe200077c1670 */
[----:B------:R-:W-:-:S05]  /*db60*/  @!P3 IMAD.MOV.U32 R5, RZ, RZ, R15 ;  /* 0x000000ffff05b224 */ /* 0x000fca00078e000f */
[----:B------:R0:W-:Y:S01]  /*db70*/  @!P3 STG.E.U8 desc[UR36][R4.64+0x50], R3 ;  /* 0x000050030400b986 */ /* 0x0001e2000c101124 */
[C---:B------:R-:W-:Y:S01]  /*db80*/  ISETP.LT.OR P3, PT, R217.reuse, 0x52, !P5 ;  /* 0x00000052d900780c */ /* 0x040fe20006f61670 */
[-C--:B------:R-:W-:Y:S01]  /*db90*/  @!P1 IMAD R21, R66, R23.reuse, RZ ;  /* 0x0000001742159224 */ /* 0x080fe200078e02ff */
[----:B------:R-:W-:Y:S02]  /*dba0*/  ISETP.LT.OR P5, PT, R217, 0x5a, !P5 ;  /* 0x0000005ad900780c */ /* 0x000fe40006fa1670 */
[-C--:B------:R-:W-:Y:S02]  /*dbb0*/  @!P4 IMAD R25, R70, R23.reuse, RZ ;  /* 0x000000174619c224 */ /* 0x080fe400078e02ff */
[----:B------:R-:W-:Y:S02]  /*dbc0*/  @!P6 IMAD R69, R69, R23, RZ ;  /* 0x000000174545e224 */ /* 0x000fe400078e02ff */
[----:B0-----:R-:W-:Y:S02]  /*dbd0*/  @!P0 IMAD.MOV.U32 R4, RZ, RZ, R14 ;  /* 0x000000ffff048224 */ /* 0x001fe400078e000e */
[----:B------:R-:W-:-:S03]  /*dbe0*/  @!P0 IMAD.MOV.U32 R5, RZ, RZ, R15 ;  /* 0x000000ffff058224 */ /* 0x000fc600078e000f */
[-C--:B------:R-:W-:Y:S02]  /*dbf0*/  @!P3 IMAD R67, R67, R23.reuse, RZ ;  /* 0x000000174343b224 */ /* 0x080fe400078e02ff */
[-C--:B------:R-:W-:Y:S01]  /*dc00*/  @!P2 IMAD R3, R68, R23.reuse, RZ ;  /* 0x000000174403a224 */ /* 0x080fe200078e02ff */
[----:B------:R0:W-:Y:S01]  /*dc10*/  @!P0 STG.E.U8 desc[UR36][R4.64+0x51], R65 ;  /* 0x0000514104008986 */ /* 0x0001e2000c101124 */
[----:B------:R-:W-:Y:S01]  /*dc20*/  @!P1 IADD3 R6, P0, R14, UR45, RZ ;  /* 0x0000002d0e069c10 */ /* 0x000fe2000ff1e0ff */
[----:B------:R-:W-:-:S03]  /*dc30*/  @!P5 IMAD R71, R71, R23, RZ ;  /* 0x000000174747d224 */ /* 0x000fc600078e02ff */
[----:B------:R-:W-:Y:S02]  /*dc40*/  @!P1 IADD3.X R7, R15, UR44, RZ, P0, !PT ;  /* 0x0000002c0f079c10 */ /* 0x000fe400087fe4ff */
[----:B------:R-:W-:-:S03]  /*dc50*/  @!P3 IADD3 R8, P0, R14, UR45, RZ ;  /* 0x0000002d0e08bc10 */ /* 0x000fc6000ff1e0ff */
[----:B------:R1:W-:Y:S01]  /*dc60*/  @!P1 STG.E.U8 desc[UR36][R6.64+0x50], R21 ;  /* 0x0000501506009986 */ /* 0x0003e2000c101124 */
[C---:B------:R-:W-:Y:S01]  /*dc70*/  @!P4 IADD3 R10, P1, R14.reuse, UR45, RZ ;  /* 0x0000002d0e0acc10 */ /* 0x040fe2000ff3e0ff */
[----:B0-----:R-:W-:Y:S01]  /*dc80*/  @!P2 IMAD.MOV.U32 R4, RZ, RZ, R14 ;  /* 0x000000ffff04a224 */ /* 0x001fe200078e000e */
[C---:B------:R-:W-:Y:S01]  /*dc90*/  @!P3 IADD3.X R9, R15.reuse, UR44, RZ, P0, !PT ;  /* 0x0000002c0f09bc10 */ /* 0x040fe200087fe4ff */
[----:B------:R-:W-:Y:S01]  /*dca0*/  @!P2 IMAD.MOV.U32 R5, RZ, RZ, R15 ;  /* 0x000000ffff05a224 */ /* 0x000fe200078e000f */
[----:B------:R-:W-:Y:S02]  /*dcb0*/  @!P5 IADD3 R12, P0, R14, UR45, RZ ;  /* 0x0000002d0e0cdc10 */ /* 0x000fe4000ff1e0ff */
[C---:B------:R-:W-:Y:S01]  /*dcc0*/  @!P4 IADD3.X R11, R15.reuse, UR44, RZ, P1, !PT ;  /* 0x0000002c0f0bcc10 */ /* 0x040fe20008ffe4ff */
[----:B------:R1:W-:Y:S01]  /*dcd0*/  @!P3 STG.E.U8 desc[UR36][R8.64+0x51], R67 ;  /* 0x000051430800b986 */ /* 0x0003e2000c101124 */
[----:B------:R-:W-:-:S03]  /*dce0*/  @!P5 IADD3.X R13, R15, UR44, RZ, P0, !PT ;  /* 0x0000002c0f0ddc10 */ /* 0x000fc600087fe4ff */
[----:B------:R1:W-:Y:S04]  /*dcf0*/  @!P2 STG.E.U8 desc[UR36][R4.64+0x58], R3 ;  /* 0x000058030400a986 */ /* 0x0003e8000c101124 */
[----:B------:R1:W-:Y:S04]  /*dd00*/  @!P6 STG.E.U8 desc[UR36][R14.64+0x59], R69 ;  /* 0x000059450e00e986 */ /* 0x0003e8000c101124 */
[----:B------:R1:W-:Y:S04]  /*dd10*/  @!P4 STG.E.U8 desc[UR36][R10.64+0x58], R25 ;  /* 0x000058190a00c986 */ /* 0x0003e8000c101124 */
[----:B------:R1:W-:Y:S02]  /*dd20*/  @!P5 STG.E.U8 desc[UR36][R12.64+0x59], R71 ;  /* 0x000059470c00d986 */ /* 0x0003e4000c101124 */
.L_x_419:
[----:B------:R-:W-:Y:S05]  /*dd30*/  BSYNC B0 ;  /* 0x0000000000007941 */ /* 0x000fea0003800000 */
.L_x_35:
[----:B------:R-:W-:Y:S01]  /*dd40*/  ULDC UR4, c[0x0][0xc] ;  /* 0x0000030000047ab9 */ /* 0x000fe20000000800 */
[----:B------:R-:W-:Y:S01]  /*dd50*/  ULDC UR5, c[0x0][0x10] ;  /* 0x0000040000057ab9 */ /* 0x000fe20000000800 */
[----:B-12---:R-:W1:Y:S01]  /*dd60*/  LDC R3, c[0x0][0x14] ;  /* 0x00000500ff037b82 */ /* 0x006e620000000800 */
[----:B------:R-:W-:Y:S01]  /*dd70*/  UIMAD.WIDE.U32 UR4, UR4, UR5, URZ ;  /* 0x00000005040472a5 */ /* 0x000fe2000f8e003f */
[----:B------:R-:W-:Y:S01]  /*dd80*/  PRMT R0, RZ, 0x7610, R0 ;  /* 0x00007610ff007816 */ /* 0x000fe20000000000 */
[----:B------:R-:W-:Y:S01]  /*dd90*/  UMOV UR42, 0xffffffff ;  /* 0xffffffff002a7882 */ /* 0x000fe20000000000 */
[----:B------:R-:W-:-:S03]  /*dda0*/  UMOV UR43, 0xffffffff ;  /* 0xffffffff002b7882 */ /* 0x000fc60000000000 */
[----:B-1----:R-:W-:-:S04]  /*ddb0*/  IMAD.WIDE.U32 R16, R3, UR4, R16 ;  /* 0x0000000403107c25 */ /* 0x002fc8000f8e0010 */
[----:B------:R-:W-:Y:S01]  /*ddc0*/  IMAD R3, R3, UR5, RZ ;  /* 0x0000000503037c24 */ /* 0x000fe2000f8e02ff */
[----:B------:R-:W-:Y:S02]  /*ddd0*/  ULDC.64 UR4, c[0x0][0x650] ;  /* 0x0001940000047ab9 */ /* 0x000fe40000000a00 */
[----:B------:R-:W-:Y:S01]  /*dde0*/  ISETP.GE.U32.AND P0, PT, R16, UR4, PT ;  /* 0x0000000410007c0c */ /* 0x000fe2000bf06070 */
[----:B------:R-:W-:-:S05]  /*ddf0*/  IMAD.IADD R17, R17, 0x1, R3 ;  /* 0x0000000111117824 */ /* 0x000fca00078e0203 */
[----:B------:R-:W-:-:S13]  /*de00*/  ISETP.GE.U32.AND.EX P0, PT, R17, UR5, PT, P0 ;  /* 0x0000000511007c0c */ /* 0x000fda000bf06100 */
[----:B------:R-:W-:Y:S05]  /*de10*/  @P0 BRA `(.L_x_420) ;  /* 0x0000000400880947 */ /* 0x000fea0003800000 */
[----:B------:R-:W1:Y:S01]  /*de20*/  S2UR UR6, SR_CTAID.X ;  /* 0x00000000000679c3 */ /* 0x000e620000002500 */
[----:B------:R-:W-:Y:S01]  /*de30*/  ULDC.64 UR12, c[0x0][0x628] ;  /* 0x00018a00000c7ab9 */ /* 0x000fe20000000a00 */
[----:B------:R-:W-:Y:S01]  /*de40*/  ULDC UR4, c[0x0][0x150] ;  /* 0x0000540000047ab9 */ /* 0x000fe20000000800 */
[----:B------:R-:W-:Y:S01]  /*de50*/  ISETP.NE.U32.AND P0, PT, RZ, UR12, PT ;  /* 0x0000000cff007c0c */ /* 0x000fe2000bf05070 */
[----:B------:R-:W-:Y:S01]  /*de60*/  ULDC UR15, c[0x0][0x630] ;  /* 0x00018c00000f7ab9 */ /* 0x000fe20000000800 */
[C---:B------:R-:W-:Y:S01]  /*de70*/  R2UR UR16, R16.reuse ;  /* 0x00000000101072ca */ /* 0x040fe200000e0000 */
[----:B------:R-:W-:Y:S01]  /*de80*/  ULDC UR18, c[0x0][0x154] ;  /* 0x0000550000127ab9 */ /* 0x000fe20000000800 */
[----:B------:R-:W-:Y:S01]  /*de90*/  ISETP.NE.AND.EX P0, PT, RZ, UR13, PT, P0 ;  /* 0x0000000dff007c0c */ /* 0x000fe2000bf05300 */
[----:B------:R-:W2:Y:S01]  /*dea0*/  S2UR UR19, SR_CTAID.Y ;  /* 0x00000000001379c3 */ /* 0x000ea20000002600 */
[----:B------:R-:W-:Y:S02]  /*deb0*/  R2UR UR17, R17 ;  /* 0x00000000111172ca */ /* 0x000fe400000e0000 */
[----:B------:R-:W-:-:S02]  /*dec0*/  R2UR UR10, R16 ;  /* 0x00000000100a72ca */ /* 0x000fc400000e0000 */
[----:B------:R-:W-:Y:S02]  /*ded0*/  R2UR UR11, R17 ;  /* 0x00000000110b72ca */ /* 0x000fe400000e0000 */
[----:B-1----:R-:W-:-:S05]  /*dee0*/  I2FP.F32.U32 R0, UR6 ;  /* 0x0000000600007c45 */ /* 0x002fca0008201000 */
[----:B------:R-:W-:-:S04]  /*def0*/  FMUL R0, R0, UR4 ;  /* 0x0000000400007c20 */ /* 0x000fc80008400000 */
[----:B------:R1:W4:Y:S01]  /*df00*/  F2I.U32.TRUNC.NTZ R3, R0 ;  /* 0x0000000000037305 */ /* 0x000322000020f000 */
[----:B--2---:R-:W-:Y:S05]  /*df10*/  @!P0 BRA `(.L_x_421) ;  /* 0x0000000000308947 */ /* 0x004fea0003800000 */
        /* <DEDUP_REMOVED lines=12> */
.L_x_421:
[----:B------:R-:W-:Y:S01]  /*dfe0*/  USHF.R.U64 UR43, UR10, UR15, UR11 ;  /* 0x0000000f0a2b7299 */ /* 0x000fe2000800120b */
[----:B-1----:R-:W-:Y:S01]  /*dff0*/  I2FP.F32.U32 R0, UR19 ;  /* 0x0000001300007c45 */ /* 0x002fe20008201000 */
[----:B------:R-:W-:Y:S01]  /*e000*/  USHF.R.U32.HI UR4, URZ, UR15, UR11 ;  /* 0x0000000f3f047299 */ /* 0x000fe2000801160b */
[----:B----4-:R-:W-:Y:S01]  /*e010*/  R2UR UR14, R3 ;  /* 0x00000000030e72ca */ /* 0x010fe200000e0000 */
[----:B------:R-:W-:Y:S02]  /*e020*/  UIADD3 UR9, UP0, URZ, -UR43, URZ ;  /* 0x8000002b3f097290 */ /* 0x000fe4000ff1e03f */
[----:B------:R-:W-:Y:S01]  /*e030*/  FMUL R0, R0, UR18 ;  /* 0x0000001200007c20 */ /* 0x000fe20008400000 */
[----:B------:R-:W-:Y:S01]  /*e040*/  ULDC.64 UR12, c[0x0][0x620] ;  /* 0x00018800000c7ab9 */ /* 0x000fe20000000a00 */
[----:B------:R-:W-:Y:S01]  /*e050*/  UIADD3.X UR4, URZ, ~UR4, URZ, UP0, !UPT ;  /* 0x800000043f047290 */ /* 0x000fe200087fe43f */
[----:B------:R-:W-:Y:S01]  /*e060*/  UMOV UR10, UR16 ;  /* 0x00000010000a7c82 */ /* 0x000fe20008000000 */
[----:B------:R-:W-:-:S02]  /*e070*/  UMOV UR11, UR17 ;  /* 0x00000011000b7c82 */ /* 0x000fc40008000000 */
[----:B------:R-:W-:Y:S01]  /*e080*/  UIMAD UR4, UR4, UR12, URZ ;  /* 0x0000000c040472a4 */ /* 0x000fe2000f8e023f */
[----:B------:R-:W1:Y:S01]  /*e090*/  F2I.U32.TRUNC.NTZ R0, R0 ;  /* 0x0000000000007305 */ /* 0x000e62000020f000 */
[----:B------:R-:W-:Y:S02]  /*e0a0*/  UIMAD.WIDE.U32 UR10, UR9, UR12, UR10 ;  /* 0x0000000c090a72a5 */ /* 0x000fe4000f8e000a */
[----:B------:R-:W-:Y:S01]  /*e0b0*/  UIMAD UR9, UR9, UR13, UR4 ;  /* 0x0000000d090972a4 */ /* 0x000fe2000f8e0204 */
[----:B------:R-:W-:Y:S01]  /*e0c0*/  ULDC UR12, c[0x0][0x618] ;  /* 0x00018600000c7ab9 */ /* 0x000fe20000000800 */
[----:B------:R-:W-:Y:S02]  /*e0d0*/  ULDC UR21, c[0x0][0x658] ;  /* 0x0001960000157ab9 */ /* 0x000fe40000000800 */
[----:B------:R-:W-:Y:S01]  /*e0e0*/  UIADD3 UR9, UR11, UR9, URZ ;  /* 0x000000090b097290 */ /* 0x000fe2000fffe03f */
[----:B------:R-:W-:Y:S01]  /*e0f0*/  UMOV UR16, 0xffffffff ;  /* 0xffffffff00107882 */ /* 0x000fe20000000000 */
[----:B------:R-:W-:Y:S01]  /*e100*/  ULDC.64 UR4, c[0x0][0x640] ;  /* 0x0001900000047ab9 */ /* 0x000fe20000000a00 */
[----:B------:R-:W-:Y:S01]  /*e110*/  USHF.L.U32 UR16, UR16, UR21, URZ ;  /* 0x0000001510107299 */ /* 0x000fe2000800063f */
[----:B------:R-:W-:Y:S01]  /*e120*/  ISETP.NE.U32.AND P0, PT, RZ, UR4, PT ;  /* 0x00000004ff007c0c */ /* 0x000fe2000bf05070 */
[----:B------:R-:W-:-:S02]  /*e130*/  USHF.R.U64 UR17, UR10, UR12, UR9 ;  /* 0x0000000c0a117299 */ /* 0x000fc40008001209 */
[----:B------:R-:W-:Y:S01]  /*e140*/  USHF.R.U32.HI UR9, URZ, UR12, UR9 ;  /* 0x0000000c3f097299 */ /* 0x000fe20008011609 */
[----:B-1----:R-:W-:Y:S01]  /*e150*/  R2UR UR15, R0 ;  /* 0x00000000000f72ca */ /* 0x002fe200000e0000 */
[----:B------:R-:W-:Y:S01]  /*e160*/  ULDC UR18, c[0x0][0x608] ;  /* 0x0001820000127ab9 */ /* 0x000fe20000000800 */
[----:B------:R-:W-:Y:S01]  /*e170*/  ULOP3.LUT UR41, URZ, UR16, URZ, 0x33, !UPT ;  /* 0x000000103f297292 */ /* 0x000fe2000f8e333f */
[----:B------:R-:W-:Y:S01]  /*e180*/  ISETP.NE.AND.EX P0, PT, RZ, UR5, PT, P0 ;  /* 0x00000005ff007c0c */ /* 0x000fe2000bf05300 */
[----:B------:R-:W-:Y:S02]  /*e190*/  USHF.R.U64 UR16, UR17, UR18, UR9 ;  /* 0x0000001211107299 */ /* 0x000fe40008001209 */
[----:B------:R-:W-:Y:S02]  /*e1a0*/  USHF.R.U32.HI UR9, URZ, UR18, UR9 ;  /* 0x000000123f097299 */ /* 0x000fe40008011609 */
[----:B------:R-:W-:Y:S02]  /*e1b0*/  UIADD3 UR14, -UR14, URZ, URZ ;  /* 0x0000003f0e0e7290 */ /* 0x000fe4000fffe13f */
[----:B------:R-:W-:Y:S01]  /*e1c0*/  USHF.R.U64 UR18, UR16, UR21, UR9 ;  /* 0x0000001510127299 */ /* 0x000fe20008001209 */
[----:B------:R-:W-:Y:S01]  /*e1d0*/  UMOV UR20, 0x1 ;  /* 0x0000000100147882 */ /* 0x000fe20000000000 */
[----:B------:R-:W-:Y:S01]  /*e1e0*/  ULDC UR13, c[0x0][0x144] ;  /* 0x00005100000d7ab9 */ /* 0x000fe20000000800 */
[----:B------:R-:W-:Y:S01]  /*e1f0*/  ULDC UR7, c[0x0][0x600] ;  /* 0x0001800000077ab9 */ /* 0x000fe20000000800 */
[----:B------:R-:W-:-:S02]  /*e200*/  USHF.L.U32 UR24, UR20, UR21, URZ ;  /* 0x0000001514187299 */ /* 0x000fc4000800063f */
[----:B------:R-:W-:Y:S02]  /*e210*/  USHF.R.U32.HI UR9, URZ, UR21, UR9 ;  /* 0x000000153f097299 */ /* 0x000fe40008011609 */
[----:B------:R-:W-:Y:S02]  /*e220*/  UIMAD UR21, UR13, UR14, UR6 ;  /* 0x0000000e0d1572a4 */ /* 0x000fe4000f8e0206 */
[----:B------:R-:W-:Y:S02]  /*e230*/  UIADD3 UR8, UR7, -0x1, URZ ;  /* 0xffffffff07087890 */ /* 0x000fe4000fffe03f */
[----:B------:R-:W-:Y:S01]  /*e240*/  UIADD3 UR20, -UR15, URZ, URZ ;  /* 0x0000003f0f147290 */ /* 0x000fe2000fffe13f */
[----:B------:R-:W-:Y:S01]  /*e250*/  ULDC UR25, c[0x0][0x148] ;  /* 0x0000520000197ab9 */ /* 0x000fe20000000800 */
[----:B------:R-:W-:Y:S01]  /*e260*/  ULDC UR22, c[0x0][0x648] ;  /* 0x0001920000167ab9 */ /* 0x000fe20000000800 */
[----:B------:R-:W-:Y:S01]  /*e270*/  ULDC UR23, c[0x0][0x638] ;  /* 0x00018e0000177ab9 */ /* 0x000fe20000000800 */
        /* <DEDUP_REMOVED lines=14> */
.L_x_422:
[----:B------:R-:W-:Y:S01]  /*e360*/  UISETP.NE.AND UP0, UPT, UR47, URZ, UPT ;  /* 0x0000003f2f00728c */ /* 0x000fe2000bf05270 */
[----:B------:R-:W-:Y:S01]  /*e370*/  IMAD.MOV.U32 R0, RZ, RZ, 0x1 ;  /* 0x00000001ff007424 */ /* 0x000fe200078e00ff */
[----:B------:R-:W-:Y:S02]  /*e380*/  USHF.R.U64 UR4, UR6, UR22, UR9 ;  /* 0x0000001606047299 */ /* 0x000fe40008001209 */
[----:B------:R-:W-:Y:S02]  /*e390*/  ULOP3.LUT UR41, UR16, UR41, URZ, 0xc0, !UPT ;  /* 0x0000002910297292 */ /* 0x000fe4000f8ec03f */
[----:B------:R-:W-:Y:S02]  /*e3a0*/  UIADD3 UR5, -UR4, URZ, URZ ;  /* 0x0000003f04057290 */ /* 0x000fe4000fffe13f */
[----:B------:R-:W-:Y:S02]  /*e3b0*/  UIMAD UR41, UR24, UR4, UR41 ;  /* 0x00000004182972a4 */ /* 0x000fe4000f8e0229 */
[----:B------:R-:W-:-:S02]  /*e3c0*/  ULOP3.LUT UR8, UR17, UR8, URZ, 0xc0, !UPT ;  /* 0x0000000811087292 */ /* 0x000fc4000f8ec03f */
[----:B------:R-:W-:Y:S02]  /*e3d0*/  @UP0 UIMAD UR21, UR25, UR20, UR19 ;  /* 0x00000014191502a4 */ /* 0x000fe4000f8e0213 */
[----:B------:R-:W-:-:S03]  /*e3e0*/  UIMAD UR4, UR5, UR23, UR18 ;  /* 0x00000017050472a4 */ /* 0x000fc6000f8e0212 */
[----:B------:R-:W-:Y:S01]  /*e3f0*/  ULDC UR5, c[0x0][0x610] ;  /* 0x0001840000057ab9 */ /* 0x000fe20000000800 */
[----:B------:R-:W-:Y:S02]  /*e400*/  UIMAD UR4, UR4, UR7, UR8 ;  /* 0x00000007040472a4 */ /* 0x000fe4000f8e0208 */
[----:B------:R-:W-:-:S04]  /*e410*/  UIMAD UR41, UR41, UR5, UR21 ;  /* 0x00000005292972a4 */ /* 0x000fc8000f8e0215 */
[----:B------:R-:W-:Y:S02]  /*e420*/  USEL UR42, UR4, UR41, !UP0 ;  /* 0x00000029042a7287 */ /* 0x000fe4000c000000 */
[----:B------:R-:W-:-:S12]  /*e430*/  USEL UR41, UR41, UR4, !UP0 ;  /* 0x0000000429297287 */ /* 0x000fd8000c000000 */
.L_x_420:
[----:B------:R-:W-:-:S13]  /*e440*/  LOP3.LUT P0, RZ, R0, 0xff, RZ, 0xc0, !PT ;  /* 0x000000ff00ff7812 */ /* 0x000fda000780c0ff */
[----:B------:R-:W-:Y:S05]  /*e450*/  @P0 BRA `(.L_x_423) ;  /* 0xffffff3000140947 */ /* 0x000fea000383ffff */
[----:B------:R-:W-:Y:S05]  /*e460*/  EXIT ;  /* 0x000000000000794d */ /* 0x000fea0003800000 */
.L_x_8:
[----:B------:R-:W-:Y:S01]  /*e470*/  ULDC.64 UR4, c[0x0][0x650] ;  /* 0x0001940000047ab9 */ /* 0x000fe20000000a00 */
[----:B------:R-:W-:Y:S01]  /*e480*/  PRMT R0, RZ, 0x7610, R0 ;  /* 0x00007610ff007816 */ /* 0x000fe20000000000 */
[----:B------:R-:W-:Y:S01]  /*e490*/  IMAD.MOV.U32 R4, RZ, RZ, -0x1 ;  /* 0xffffffffff047424 */ /* 0x000fe200078e00ff */
[----:B------:R-:W-:Y:S01]  /*e4a0*/  ISETP.GE.U32.AND P0, PT, R16, UR4, PT ;  /* 0x0000000410007c0c */ /* 0x000fe2000bf06070 */
[----:B------:R-:W-:Y:S02]  /*e4b0*/  IMAD.MOV.U32 R6, RZ, RZ, -0x1 ;  /* 0xffffffffff067424 */ /* 0x000fe400078e00ff */
[----:B------:R-:W-:Y:S01]  /*e4c0*/  IMAD.MOV.U32 R8, RZ, RZ, -0x1 ;  /* 0xffffffffff087424 */ /* 0x000fe200078e00ff */
        /* <DEDUP_REMOVED lines=22> */
.L_x_425:
[----:B------:R-:W-:Y:S01]  /*e630*/  USHF.R.U64 UR4, UR14, UR19, UR15 ;  /* 0x000000130e047299 */ /* 0x000fe2000800120f */
[----:B------:R-:W-:Y:S01]  /*e640*/  R2UR UR7, R17 ;  /* 0x00000000110772ca */ /* 0x000fe200000e0000 */
[----:B------:R-:W-:Y:S02]  /*e650*/  USHF.R.U32.HI UR5, URZ, UR19, UR15 ;  /* 0x000000133f057299 */ /* 0x000fe4000801160f */
[----:B------:R-:W-:Y:S01]  /*e660*/  UIADD3 UR13, UP0, URZ, -UR4, URZ ;  /* 0x800000043f0d7290 */ /* 0x000fe2000ff1e03f */
[----:B------:R-:W-:Y:S01]  /*e670*/  ULDC.64 UR14, c[0x0][0x620] ;  /* 0x00018800000e7ab9 */ /* 0x000fe20000000a00 */
[----:B------:R-:W-:Y:S02]  /*e680*/  UMOV UR6, UR20 ;  /* 0x0000001400067c82 */ /* 0x000fe40008000000 */
[----:B------:R-:W-:Y:S02]  /*e690*/  UIADD3.X UR5, URZ, ~UR5, URZ, UP0, !UPT ;  /* 0x800000053f057290 */ /* 0x000fe400087fe43f */
[----:B------:R-:W-:-:S02]  /*e6a0*/  UISETP.NE.AND UP1, UPT, UR47, URZ, UPT ;  /* 0x0000003f2f00728c */ /* 0x000fc4000bf25270 */
[----:B------:R-:W-:Y:S02]  /*e6b0*/  UIMAD UR5, UR5, UR14, URZ ;  /* 0x0000000e050572a4 */ /* 0x000fe4000f8e023f */
[----:B------:R-:W-:Y:S02]  /*e6c0*/  UIMAD.WIDE.U32 UR6, UR13, UR14, UR6 ;  /* 0x0000000e0d0672a5 */ /* 0x000fe4000f8e0006 */
[----:B------:R-:W-:Y:S01]  /*e6d0*/  UIMAD UR5, UR13, UR15, UR5 ;  /* 0x0000000f0d0572a4 */ /* 0x000fe2000f8e0205 */
[----:B------:R-:W-:Y:S02]  /*e6e0*/  ULDC UR14, c[0x0][0x608] ;  /* 0x00018200000e7ab9 */ /* 0x000fe40000000800 */
[----:B------:R-:W-:Y:S01]  /*e6f0*/  ULDC UR13, c[0x0][0x618] ;  /* 0x00018600000d7ab9 */ /* 0x000fe20000000800 */
[----:B------:R-:W-:Y:S01]  /*e700*/  UIADD3 UR5, UR7, UR5, URZ ;  /* 0x0000000507057290 */ /* 0x000fe2000fffe03f */
[----:B------:R-:W-:Y:S01]  /*e710*/  ULDC UR22, c[0x0][0x658] ;  /* 0x0001960000167ab9 */ /* 0x000fe20000000800 */
[----:B------:R-:W-:-:S02]  /*e720*/  @UP1 UIMAD UR8, UR11, UR12, UR10 ;  /* 0x0000000c0b0812a4 */ /* 0x000fc4000f8e020a */
[----:B------:R-:W-:Y:S02]  /*e730*/  USHF.R.U64 UR17, UR6, UR13, UR5 ;  /* 0x0000000d06117299 */ /* 0x000fe40008001205 */
[----:B------:R-:W-:Y:S01]  /*e740*/  USHF.R.U32.HI UR5, URZ, UR13, UR5 ;  /* 0x0000000d3f057299 */ /* 0x000fe20008011605 */
[----:B------:R-:W-:Y:S01]  /*e750*/  ULDC.64 UR6, c[0x0][0x640] ;  /* 0x0001900000067ab9 */ /* 0x000fe20000000a00 */
[----:B------:R-:W-:Y:S01]  /*e760*/  UMOV UR10, 0xffffffff ;  /* 0xffffffff000a7882 */ /* 0x000fe20000000000 */
[----:B------:R-:W-:Y:S01]  /*e770*/  ISETP.NE.U32.AND P0, PT, RZ, UR6, PT ;  /* 0x00000006ff007c0c */ /* 0x000fe2000bf05070 */
[----:B------:R-:W-:Y:S02]  /*e780*/  USHF.R.U64 UR18, UR17, UR14, UR5 ;  /* 0x0000000e11127299 */ /* 0x000fe40008001205 */
[----:B------:R-:W-:Y:S01]  /*e790*/  USHF.R.U32.HI UR5, URZ, UR14, UR5 ;  /* 0x0000000e3f057299 */ /* 0x000fe20008011605 */
[----:B------:R-:W-:Y:S01]  /*e7a0*/  ISETP.NE.AND.EX P0, PT, RZ, UR7, PT, P0 ;  /* 0x00000007ff007c0c */ /* 0x000fe2000bf05300 */
[----:B------:R-:W-:-:S02]  /*e7b0*/  USHF.L.U32 UR11, UR10, UR22, URZ ;  /* 0x000000160a0b7299 */ /* 0x000fc4000800063f */
[----:B------:R-:W-:Y:S01]  /*e7c0*/  USHF.R.U64 UR19, UR18, UR22, UR5 ;  /* 0x0000001612137299 */ /* 0x000fe20008001205 */
[----:B------:R-:W-:Y:S01]  /*e7d0*/  ULDC UR20, c[0x0][0x600] ;  /* 0x0001800000147ab9 */ /* 0x000fe20000000800 */
[----:B------:R-:W-:Y:S02]  /*e7e0*/  USHF.R.U32.HI UR10, URZ, UR22, UR5 ;  /* 0x000000163f0a7299 */ /* 0x000fe40008011605 */
[----:B------:R-:W-:Y:S02]  /*e7f0*/  UIADD3 UR21, UR20, -0x1, URZ ;  /* 0xffffffff14157890 */ /* 0x000fe4000fffe03f */
[----:B------:R-:W-:Y:S01]  /*e800*/  ULOP3.LUT UR26, URZ, UR11, URZ, 0x33, !UPT ;  /* 0x0000000b3f1a7292 */ /* 0x000fe2000f8e333f */
        /* <DEDUP_REMOVED lines=17> */
.L_x_426:
[----:B------:R-:W-:Y:S01]  /*e920*/  USHF.R.U64 UR6, UR5, UR23, UR10 ;  /* 0x0000001705067299 */ /* 0x000fe2000800120a */
[----:B------:R-:W-:Y:S01]  /*e930*/  IMAD.MOV.U32 R0, RZ, RZ, 0x1 ;  /* 0x00000001ff007424 */ /* 0x000fe200078e00ff */
[----:B------:R-:W-:Y:S01]  /*e940*/  USHF.L.U32 UR25, UR25, UR22, URZ ;  /* 0x0000001619197299 */ /* 0x000fe2000800063f */
[----:B------:R-:W-:Y:S01]  /*e950*/  IMAD.U32 R8, RZ, RZ, UR4 ;  /* 0x00000004ff087e24 */ /* 0x000fe2000f8e00ff */
[----:B------:R-:W-:Y:S02]  /*e960*/  ULOP3.LUT UR5, UR18, UR26, URZ, 0xc0, !UPT ;  /* 0x0000001a12057292 */ /* 0x000fe4000f8ec03f */
[----:B------:R-:W-:Y:S02]  /*e970*/  UIADD3 UR7, -UR6, URZ, URZ ;  /* 0x0000003f06077290 */ /* 0x000fe4000fffe13f */
[----:B------:R-:W-:Y:S02]  /*e980*/  UIMAD UR6, UR25, UR6, UR5 ;  /* 0x00000006190672a4 */ /* 0x000fe4000f8e0205 */
[----:B------:R-:W-:-:S02]  /*e990*/  ULOP3.LUT UR17, UR17, UR21, URZ, 0xc0, !UPT ;  /* 0x0000001511117292 */ /* 0x000fc4000f8ec03f */
[----:B------:R-:W-:Y:S02]  /*e9a0*/  UIMAD UR5, UR7, UR24, UR19 ;  /* 0x00000018070572a4 */ /* 0x000fe4000f8e0213 */
[----:B------:R-:W-:Y:S01]  /*e9b0*/  UISETP.NE.AND UP0, UPT, UR47, URZ, UPT ;  /* 0x0000003f2f00728c */ /* 0x000fe2000bf05270 */
[----:B------:R-:W-:Y:S01]  /*e9c0*/  ULDC UR7, c[0x0][0x610] ;  /* 0x0001840000077ab9 */ /* 0x000fe20000000800 */
[----:B------:R-:W-:Y:S02]  /*e9d0*/  UIMAD UR5, UR5, UR20, UR17 ;  /* 0x00000014050572a4 */ /* 0x000fe4000f8e0211 */
[----:B------:R-:W-:-:S04]  /*e9e0*/  UIMAD UR8, UR6, UR7, UR8 ;  /* 0x00000007060872a4 */ /* 0x000fc8000f8e0208 */
[----:B------:R-:W-:Y:S02]  /*e9f0*/  USEL UR6, UR5, UR8, !UP0 ;  /* 0x0000000805067287 */ /* 0x000fe4000c000000 */
[----:B------:R-:W-:-:S04]  /*ea00*/  USEL UR8, UR8, UR5, !UP0 ;  /* 0x0000000508087287 */ /* 0x000fc8000c000000 */
[----:B------:R-:W-:Y:S02]  /*ea10*/  IMAD.U32 R6, RZ, RZ, UR6 ;  /* 0x00000006ff067e24 */ /* 0x000fe4000f8e00ff */
[----:B------:R-:W-:-:S07]  /*ea20*/  IMAD.U32 R4, RZ, RZ, UR8 ;  /* 0x00000008ff047e24 */ /* 0x000fce000f8e00ff */
.L_x_424:
[----:B------:R-:W-:-:S08]  /*ea30*/  NOP ;  /* 0x0000000000007918 */ /* 0x000fd00000000000 */
[----:B------:R-:W0:-:S00]  /*ea40*/  USETMAXREG.DEALLOC.CTAPOOL 0x28 ;  /* 0x00000028000079c8 */ /* 0x000e0000080e0500 */
[----:B------:R-:W-:-:S13]  /*ea50*/  ISETP.NE.AND P0, PT, RZ, UR9, PT ;  /* 0x00000009ff007c0c */ /* 0x000fda000bf05270 */
[----:B------:R-:W-:Y:S05]  /*ea60*/  @P0 EXIT ;  /* 0x000000000000094d */ /* 0x000fea0003800000 */
[----:B0-----:R-:W-:Y:S01]  /*ea70*/  LOP3.LUT P0, RZ, R0, 0xff, RZ, 0xc0, !PT ;  /* 0x000000ff00ff7812 */ /* 0x001fe2000780c0ff */
[----:B------:R-:W-:Y:S02]  /*ea80*/  IMAD.MOV.U32 R10, RZ, RZ, 0x1 ;  /* 0x00000001ff0a7424 */ /* 0x000fe400078e00ff */
[----:B------:R-:W-:-:S10]  /*ea90*/  IMAD.MOV.U32 R12, RZ, RZ, RZ ;  /* 0x000000ffff0c7224 */ /* 0x000fd400078e00ff */
[----:B------:R-:W-:Y:S05]  /*eaa0*/  @!P0 BRA `(.L_x_427) ;  /* 0x0000000c00588947 */ /* 0x000fea0003800000 */
[----:B------:R-:W0:Y:S01]  /*eab0*/  S2R R3, SR_CgaCtaId ;  /* 0x0000000000037919 */ /* 0x000e220000008800 */
[----:B------:R-:W-:Y:S01]  /*eac0*/  ULDC UR4, c[0x0][0x28c] ;  /* 0x0000a30000047ab9 */ /* 0x000fe20000000800 */
[----:B------:R-:W-:Y:S01]  /*ead0*/  ULDC UR6, c[0x0][0x658] ;  /* 0x0001960000067ab9 */ /* 0x000fe20000000800 */
[----:B------:R-:W-:Y:S01]  /*eae0*/  UIADD3 UR10, UR4, 0x1f, URZ ;  /* 0x0000001f040a7890 */ /* 0x000fe2000fffe03f */
[----:B------:R-:W-:Y:S01]  /*eaf0*/  IMAD.MOV.U32 R0, RZ, RZ, 0x600 ;  /* 0x00000600ff007424 */ /* 0x000fe200078e00ff */
[----:B------:R-:W-:Y:S01]  /*eb00*/  UMOV UR7, 0xffffffff ;  /* 0xffffffff00077882 */ /* 0x000fe20000000000 */
[----:B------:R-:W-:Y:S01]  /*eb10*/  ULDC UR5, c[0x0][0x600] ;  /* 0x0001800000057ab9 */ /* 0x000fe20000000800 */
[----:B------:R-:W-:Y:S01]  /*eb20*/  UMOV UR9, 0x1 ;  /* 0x0000000100097882 */ /* 0x000fe20000000000 */
[----:B------:R-:W-:Y:S01]  /*eb30*/  USHF.L.U32 UR7, UR7, UR6, URZ ;  /* 0x0000000607077299 */ /* 0x000fe2000800063f */
[----:B------:R-:W-:Y:S01]  /*eb40*/  BSSY B0, `(.L_x_427) ;  /* 0x00000cc000007945 */ /* 0x000fe20003800000 */
[----:B------:R-:W-:Y:S01]  /*eb50*/  UIADD3 UR4, UR5, -0x1, URZ ;  /* 0xffffffff05047890 */ /* 0x000fe2000fffe03f */
[----:B------:R-:W-:Y:S01]  /*eb60*/  IMAD.MOV.U32 R11, RZ, RZ, 0x1 ;  /* 0x00000001ff0b7424 */ /* 0x000fe200078e00ff */
[----:B------:R-:W-:Y:S01]  /*eb70*/  USHF.R.S32.HI UR11, URZ, 0x1f, UR10 ;  /* 0x0000001f3f0b7899 */ /* 0x000fe2000801140a */
[----:B------:R-:W-:Y:S01]  /*eb80*/  IMAD.MOV.U32 R10, RZ, RZ, 0x1 ;  /* 0x00000001ff0a7424 */ /* 0x000fe200078e00ff */
[----:B------:R-:W-:Y:S01]  /*eb90*/  ULDC UR8, c[0x0][0xc] ;  /* 0x0000030000087ab9 */ /* 0x000fe20000000800 */
[----:B------:R-:W-:Y:S01]  /*eba0*/  USHF.L.U32 UR5, UR9, UR6, URZ ;  /* 0x0000000609057299 */ /* 0x000fe2000800063f */
[----:B------:R-:W-:Y:S01]  /*ebb0*/  IMAD.MOV.U32 R12, RZ, RZ, RZ ;  /* 0x000000ffff0c7224 */ /* 0x000fe200078e00ff */
[----:B------:R-:W-:Y:S01]  /*ebc0*/  ULEA.HI UR11, UR11, UR10, URZ, 0x5 ;  /* 0x0000000a0b0b7291 */ /* 0x000fe2000f8f283f */
[----:B------:R-:W-:Y:S01]  /*ebd0*/  ULDC UR9, c[0x0][0x10] ;  /* 0x0000040000097ab9 */ /* 0x000fe20000000800 */
[----:B------:R-:W-:-:S02]  /*ebe0*/  ULOP3.LUT UR6, URZ, UR7, URZ, 0x33, !UPT ;  /* 0x000000073f067292 */ /* 0x000fc4000f8e333f */
[----:B------:R-:W-:Y:S01]  /*ebf0*/  UIMAD.WIDE.U32 UR8, UR8, UR9, URZ ;  /* 0x00000009080872a5 */ /* 0x000fe2000f8e003f */
[----:B------:R-:W-:Y:S01]  /*ec00*/  ULDC UR7, c[0x0][0x14] ;  /* 0x0000050000077ab9 */ /* 0x000fe20000000800 */
[----:B------:R-:W-:Y:S02]  /*ec10*/  USHF.R.S32.HI UR19, URZ, 0x5, UR11 ;  /* 0x000000053f137899 */ /* 0x000fe4000801140b */
[----:B------:R-:W-:Y:S02]  /*ec20*/  UIMAD.WIDE.U32 UR22, UR8, UR7, URZ ;  /* 0x00000007081672a5 */ /* 0x000fe4000f8e003f */
[----:B------:R-:W-:Y:S02]  /*ec30*/  UIMAD UR13, UR9, UR7, URZ ;  /* 0x00000007090d72a4 */ /* 0x000fe4000f8e023f */
[----:B------:R-:W-:Y:S01]  /*ec40*/  ULOP3.LUT UR26, UR40, 0x2, URZ, 0xfc, !UPT ;  /* 0x00000002281a7892 */ /* 0x000fe2000f8efc3f */
[----:B0-----:R-:W-:Y:S01]  /*ec50*/  LOP3.LUT R3, R3, 0x1, RZ, 0xc0, !PT ;  /* 0x0000000103037812 */ /* 0x001fe200078ec0ff */
[----:B------:R-:W-:-:S02]  /*ec60*/  UIADD3 UR13, UR23, UR13, URZ ;  /* 0x0000000d170d7290 */ /* 0x000fc4000fffe03f */
[----:B------:R-:W-:Y:S02]  /*ec70*/  UIADD3 UR27, UR19, 0x1, URZ ;  /* 0x00000001131b7890 */ /* 0x000fe4000fffe03f */
[----:B------:R-:W-:Y:S01]  /*ec80*/  IMAD R0, R3, R0, 0x2c180 ;  /* 0x0002c18003007424 */ /* 0x000fe200078e0200 */
[----:B------:R-:W-:-:S09]  /*ec90*/  ULDC.64 UR24, c[0x0][0x198] ;  /* 0x0000660000187ab9 */ /* 0x000fd20000000a00 */
.L_x_438:
[----:B------:R-:W-:-:S03]  /*eca0*/  UMOV UR7, 0xffffffff ;  /* 0xffffffff00077882 */ /* 0x000fc60000000000 */
[----:B------:R-:W-:Y:S05]  /*ecb0*/  BRA.DIV UR7, `(.L_x_428) ;  /* 0x0000001207bc7947 */ /* 0x000fea000b800000 */
[----:B------:R-:W-:-:S13]  /*ecc0*/  ELECT P6, URZ, PT ;  /* 0x00000000003f782f */ /* 0x000fda00038c0000 */
.L_x_456:
[----:B------:R-:W0:Y:S01]  /*ecd0*/  LDC R5, c[0x0][0x28c] ;  /* 0x0000a300ff057b82 */ /* 0x000e220000000800 */
[----:B------:R-:W-:Y:S01]  /*ece0*/  BSSY B1, `(.L_x_429) ;  /* 0x000003a000017945 */ /* 0x000fe20003800000 */
[----:B0-----:R-:W-:-:S13]  /*ecf0*/  ISETP.LT.OR P6, PT, R5, 0x1, !P6 ;  /* 0x000000010500780c */ /* 0x001fda00077c1670 */
[----:B------:R-:W-:Y:S05]  /*ed00*/  @P6 BRA `(.L_x_430) ;  /* 0x0000000000dc6947 */ /* 0x000fea0003800000 */
[----:B------:R-:W-:Y:S02]  /*ed10*/  IMAD R6, R6, 0x2, R3 ;  /* 0x0000000206067824 */ /* 0x000fe400078e0203 */
[----:B------:R-:W-:Y:S02]  /*ed20*/  IMAD.SHL.U32 R13, R4, 0x200, RZ ;  /* 0x00000200040d7824 */ /* 0x000fe400078e00ff */
[----:B------:R-:W-:Y:S02]  /*ed30*/  IMAD.MOV.U32 R18, RZ, RZ, RZ ;  /* 0x000000ffff127224 */ /* 0x000fe400078e00ff */
[----:B------:R-:W-:Y:S02]  /*ed40*/  IMAD.U32 R19, RZ, RZ, UR27 ;  /* 0x0000001bff137e24 */ /* 0x000fe4000f8e00ff */
[----:B------:R-:W-:Y:S02]  /*ed50*/  IMAD.MOV.U32 R4, RZ, RZ, R10 ;  /* 0x000000ffff047224 */ /* 0x000fe400078e000a */
[----:B------:R-:W-:-:S02]  /*ed60*/  IMAD.MOV.U32 R5, RZ, RZ, R12 ;  /* 0x000000ffff057224 */ /* 0x000fc400078e000c */
[----:B------:R-:W-:-:S07]  /*ed70*/  IMAD R9, R6, 0x30, RZ ;  /* 0x0000003006097824 */ /* 0x000fce00078e02ff */
.L_x_433:
[----:B------:R-:W0:Y:S01]  /*ed80*/  S2R R7, SR_CgaCtaId ;  /* 0x0000000000077919 */ /* 0x000e220000008800 */
[----:B------:R-:W-:Y:S02]  /*ed90*/  MOV R6, 0x400 ;  /* 0x0000040000067802 */ /* 0x000fe40000000f00 */
[----:B------:R-:W-:Y:S02]  /*eda0*/  LOP3.LUT P1, RZ, R2, 0x7f, RZ, 0xc0, !PT ;  /* 0x0000007f02ff7812 */ /* 0x000fe4000782c0ff */
[----:B0-----:R-:W-:Y:S02]  /*edb0*/  LEA R14, R7, R6, 0x18 ;  /* 0x00000006070e7211 */ /* 0x001fe400078ec0ff */
[----:B------:R-:W-:-:S09]  /*edc0*/  SHF.L.U32 R6, R4, 0x1f, RZ ;  /* 0x0000001f04067819 */ /* 0x000fd200000006ff */
[----:B------:R-:W0:Y:S01]  /*edd0*/  @!P1 LDC R7, c[0x0][0x500] ;  /* 0x00014000ff079b82 */ /* 0x000e220000000800 */
[----:B------:R-:W-:-:S04]  /*ede0*/  IMAD R15, R5, 0x8, R14 ;  /* 0x00000008050f7824 */ /* 0x000fc800078e020e */
[----:B------:R-:W1:Y:S02]  /*edf0*/  SYNCS.PHASECHK.TRANS64.TRYWAIT P0, [R15+URZ+0x58], R6 ;  /* 0x000058060f0075a7 */ /* 0x000e64000800017f */
[----:B-1----:R-:W-:Y:S05]  /*ee00*/  @!P0 BRA `(.L_x_431) ;  /* 0x0000001000888947 */ /* 0x002fea0003800000 */
.L_x_457:
[----:B------:R-:W-:Y:S01]  /*ee10*/  UPRMT UR7, UR26, 0x9910, URZ ;  /* 0x000099101a077896 */ /* 0x000fe2000800003f */
[----:B0-----:R0:W-:Y:S03]  /*ee20*/  @!P1 SYNCS.ARRIVE.TRANS64 RZ, [R15+URZ], R7 ;  /* 0x000000070fff99a7 */ /* 0x0011e6000800003f */
[----:B------:R-:W-:-:S06]  /*ee30*/  UISETP.NE.AND UP0, UPT, UR7, 0x2, UPT ;  /* 0x000000020700788c */ /* 0x000fcc000bf05270 */
[----:B------:R-:W-:-:S13]  /*ee40*/  PLOP3.LUT P0, PT, PT, PT, UP0, 0x80, 0x0 ;  /* 0x000000000000781c */ /* 0x000fda0003f0f008 */
[----:B0-----:R-:W-:Y:S05]  /*ee50*/  @P0 BRA `(.L_x_432) ;  /* 0x0000000000040947 */ /* 0x001fea0003800000 */
[----:B------:R-:W-:Y:S01]  /*ee60*/  BPT.TRAP 0x1 ;  /* 0x000000040000795c */ /* 0x000fe20000300000 */
.L_x_432:
[C---:B-1----:R-:W-:Y:S01]  /*ee70*/  IMAD R6, R5.reuse, 0x4000, R14 ;  /* 0x0000400005067824 */ /* 0x042fe200078e020e */
[----:B------:R-:W-:Y:S01]  /*ee80*/  R2UR UR20, R14 ;  /* 0x000000000e1472ca */ /* 0x000fe200000e0000 */
[----:B------:R-:W-:Y:S01]  /*ee90*/  IMAD R7, R5, 0xc00, R0 ;  /* 0x00000c0005077824 */ /* 0x000fe200078e0200 */
[----:B------:R-:W-:Y:S01]  /*eea0*/  R2UR UR9, R15 ;  /* 0x000000000f0972ca */ /* 0x000fe200000e0000 */
[----:B------:R-:W-:Y:S01]  /*eeb0*/  VIADD R19, R19, 0xffffffff ;  /* 0xffffffff13137836 */ /* 0x000fe20000000000 */
[----:B------:R-:W-:Y:S01]  /*eec0*/  R2UR UR7, R6 ;  /* 0x00000000060772ca */ /* 0x000fe200000e0000 */
[----:B------:R-:W-:Y:S01]  /*eed0*/  UIADD3 UR14, UP0, UR24, 0xf0, URZ ;  /* 0x000000f0180e7890 */ /* 0x000fe2000ff1e03f */
[----:B------:R-:W-:Y:S01]  /*eee0*/  R2UR UR8, R7 ;  /* 0x00000000070872ca */ /* 0x000fe200000e0000 */
[----:B------:R-:W-:Y:S01]  /*eef0*/  UIADD3 UR28, UP1, UR24, 0x1f0, URZ ;  /* 0x000001f0181c7890 */ /* 0x000fe2000ff3e03f */
[----:B------:R-:W-:Y:S01]  /*ef00*/  R2UR UR11, R13 ;  /* 0x000000000d0b72ca */ /* 0x000fe200000e0000 */
[----:B------:R-:W-:Y:S01]  /*ef10*/  UIADD3.X UR15, URZ, UR25, URZ, UP0, !UPT ;  /* 0x000000193f0f7290 */ /* 0x000fe200087fe43f */
[----:B------:R-:W-:Y:S01]  /*ef20*/  R2UR UR10, R18 ;  /* 0x00000000120a72ca */ /* 0x000fe200000e0000 */
[----:B------:R-:W-:Y:S01]  /*ef30*/  VIADD R5, R5, 0x1 ;  /* 0x0000000105057836 */ /* 0x000fe20000000000 */
[----:B------:R-:W-:Y:S01]  /*ef40*/  R2UR UR12, R8 ;  /* 0x00000000080c72ca */ /* 0x000fe200000e0000 */
[----:B------:R-:W-:Y:S01]  /*ef50*/  UIADD3.X UR29, URZ, UR25, URZ, UP1, !UPT ;  /* 0x000000193f1d7290 */ /* 0x000fe20008ffe43f */
[----:B------:R-:W-:Y:S01]  /*ef60*/  R2UR UR21, R9 ;  /* 0x00000000091572ca */ /* 0x000fe200000e0000 */
[----:B------:R-:W-:Y:S01]  /*ef70*/  UMOV UR16, 0x0 ;  /* 0x0000000000107882 */ /* 0x000fe20000000000 */
[----:B------:R-:W-:Y:S01]  /*ef80*/  ISETP.GT.AND P1, PT, R19, 0x1, PT ;  /* 0x000000011300780c */ /* 0x000fe20003f24270 */
[----:B------:R-:W-:Y:S01]  /*ef90*/  UIADD3 UR18, UR7, 0x180, URZ ;  /* 0x0000018007127890 */ /* 0x000fe2000fffe03f */
[C---:B------:R-:W-:Y:S01]  /*efa0*/  ISETP.NE.AND P0, PT, R5.reuse, 0xb, PT ;  /* 0x0000000b0500780c */ /* 0x040fe20003f05270 */
[----:B------:R-:W-:Y:S01]  /*efb0*/  UIADD3 UR7, UR20, UR8, URZ ;  /* 0x0000000814077290 */ /* 0x000fe2000fffe03f */
[----:B------:R-:W-:Y:S01]  /*efc0*/  VIADD R18, R18, 0x20 ;  /* 0x0000002012127836 */ /* 0x000fe20000000000 */
[----:B------:R-:W-:Y:S01]  /*efd0*/  UMOV UR17, 0x10000000 ;  /* 0x1000000000117882 */ /* 0x000fe20000000000 */
[----:B------:R-:W-:Y:S01]  /*efe0*/  UMOV UR30, 0x30000 ;  /* 0x00030000001e7882 */ /* 0x000fe20000000000 */
[----:B------:R-:W-:Y:S01]  /*eff0*/  SEL R7, RZ, 0x1, P0 ;  /* 0x00000001ff077807 */ /* 0x000fe20000000000 */
[----:B------:R-:W-:Y:S01]  /*f000*/  UMOV UR8, UR18 ;  /* 0x0000001200087c82 */ /* 0x000fe20008000000 */
[----:B------:R-:W-:Y:S01]  /*f010*/  SEL R5, R5, RZ, P0 ;  /* 0x000000ff05057207 */ /* 0x000fe20000000000 */
[----:B------:R0:W-:Y:S01]  /*f020*/  UTMALDG.3D [UR8], [UR14], desc[UR16] ;  /* 0x000010080e0075b4 */ /* 0x0001e20008011000 */
[----:B------:R-:W-:Y:S01]  /*f030*/  LOP3.LUT R4, R4, R7, RZ, 0x3c, !PT ;  /* 0x0000000704047212 */ /* 0x000fe200078e3cff */
[----:B0-----:R-:W-:Y:S01]  /*f040*/  UMOV UR11, UR21 ;  /* 0x00000015000b7c82 */ /* 0x001fe20008000000 */
[----:B------:R-:W-:-:S02]  /*f050*/  UMOV UR8, UR7 ;  /* 0x0000000700087c82 */ /* 0x000fc40008000000 */
[----:B------:R0:W-:Y:S02]  /*f060*/  UTMALDG.3D.MULTICAST [UR8], [UR28], UR30, desc[UR16] ;  /* 0x000010081c0073b4 */ /* 0x0001e4000801181e */
[----:B0-----:R-:W-:Y:S05]  /*f070*/  @P1 BRA `(.L_x_433) ;  /* 0xfffffffc00401947 */ /* 0x001fea000383ffff */
.L_x_430:
[----:B------:R-:W-:Y:S05]  /*f080*/  BSYNC B1 ;  /* 0x0000000000017941 */ /* 0x000fea0003800000 */
.L_x_429:
[----:B------:R-:W-:Y:S01]  /*f090*/  LOP3.LUT P1, RZ, R11, 0xff, RZ, 0xc0, !PT ;  /* 0x000000ff0bff7812 */ /* 0x000fe2000782c0ff */
[----:B------:R-:W-:Y:S01]  /*f0a0*/  VIADD R12, R12, UR19 ;  /* 0x000000130c0c7c36 */ /* 0x000fe20008000000 */
[----:B------:R-:W-:Y:S01]  /*f0b0*/  ULDC.64 UR8, c[0x0][0x650] ;  /* 0x0001940000087ab9 */ /* 0x000fe20000000a00 */
[----:B------:R-:W-:Y:S01]  /*f0c0*/  IMAD.U32 R7, RZ, RZ, UR19 ;  /* 0x00000013ff077e24 */ /* 0x000fe2000f8e00ff */
[----:B------:R-:W-:Y:S01]  /*f0d0*/  UISETP.GE.U32.AND UP0, UPT, UR19, 0xb, UPT ;  /* 0x0000000b1300788c */ /* 0x000fe2000bf06070 */
[----:B------:R-:W-:Y:S01]  /*f0e0*/  BSSY B1, `(.L_x_434) ;  /* 0x000006f000017945 */ /* 0x000fe20003800000 */
[----:B------:R-:W-:Y:S01]  /*f0f0*/  ISETP.GT.U32.AND P0, PT, R12, 0xa, PT ;  /* 0x0000000a0c00780c */ /* 0x000fe20003f04070 */
[----:B------:R-:W-:Y:S01]  /*f100*/  IMAD.MOV.U32 R8, RZ, RZ, -0x1 ;  /* 0xffffffffff087424 */ /* 0x000fe200078e00ff */
[----:B------:R-:W-:Y:S02]  /*f110*/  PRMT R11, RZ, 0x7610, R11 ;  /* 0x00007610ff0b7816 */ /* 0x000fe4000000000b */
[----:B------:R-:W-:-:S02]  /*f120*/  ISETP.LT.U32.AND P0, PT, R7, 0xb, P0 ;  /* 0x0000000b0700780c */ /* 0x000fc40000701070 */
[----:B------:R-:W-:Y:S01]  /*f130*/  PLOP3.LUT P2, PT, PT, PT, UP0, 0x80, 0x0 ;  /* 0x000000000000781c */ /* 0x000fe20003f4f008 */
[----:B------:R-:W0:Y:S01]  /*f140*/  @P1 S2R R5, SR_CgaCtaId ;  /* 0x0000000000051919 */ /* 0x000e220000008800 */
[----:B------:R-:W-:-:S04]  /*f150*/  @P1 MOV R4, 0x400 ;  /* 0x0000040000041802 */ /* 0x000fc80000000f00 */
[----:B0-----:R-:W-:Y:S01]  /*f160*/  @P1 LEA R6, R5, R4, 0x18 ;  /* 0x0000000405061211 */ /* 0x001fe200078ec0ff */
[----:B------:R-:W-:-:S03]  /*f170*/  IMAD.WIDE.U32 R4, R12, -0x45d1745d, RZ ;  /* 0xba2e8ba30c047825 */ /* 0x000fc600078e00ff */
[----:B------:R0:W-:Y:S01]  /*f180*/  @P1 SYNCS.ARRIVE.TRANS64.A1T0 RZ, [R6+URZ+0xc8], RZ ;  /* 0x0000c8ff06ff19a7 */ /* 0x0001e2000810003f */
[----:B------:R-:W-:Y:S01]  /*f190*/  IADD3 R16, P1, R16, UR22, RZ ;  /* 0x0000001610107c10 */ /* 0x000fe2000ff3e0ff */
[----:B------:R-:W-:Y:S01]  /*f1a0*/  IMAD.MOV.U32 R4, RZ, RZ, -0x1 ;  /* 0xffffffffff047424 */ /* 0x000fe200078e00ff */
[----:B------:R-:W-:Y:S02]  /*f1b0*/  SHF.R.U32.HI R7, RZ, 0x3, R5 ;  /* 0x00000003ff077819 */ /* 0x000fe40000011605 */
[----:B------:R-:W-:Y:S02]  /*f1c0*/  SEL R5, RZ, 0x1, !P0 ;  /* 0x00000001ff057807 */ /* 0x000fe40004000000 */
[----:B------:R-:W-:Y:S01]  /*f1d0*/  IADD3.X R17, R17, UR13, RZ, P1, !PT ;  /* 0x0000000d11117c10 */ /* 0x000fe20008ffe4ff */
[----:B------:R-:W-:Y:S01]  /*f1e0*/  IMAD R12, R7, -0xb, R12 ;  /* 0xfffffff5070c7824 */ /* 0x000fe200078e020c */
[----:B------:R-:W-:Y:S01]  /*f1f0*/  ISETP.GE.U32.AND P0, PT, R16, UR8, PT ;  /* 0x0000000810007c0c */ /* 0x000fe2000bf06070 */
[----:B0-----:R-:W-:Y:S01]  /*f200*/  IMAD.MOV.U32 R6, RZ, RZ, -0x1 ;  /* 0xffffffffff067424 */ /* 0x001fe200078e00ff */
[----:B------:R-:W-:-:S02]  /*f210*/  LOP3.LUT R10, R10, R5, RZ, 0x3c, !PT ;  /* 0x000000050a0a7212 */ /* 0x000fc400078e3cff */
[----:B------:R-:W-:Y:S02]  /*f220*/  ISETP.GE.U32.AND.EX P0, PT, R17, UR9, PT, P0 ;  /* 0x0000000911007c0c */ /* 0x000fe4000bf06100 */
[----:B------:R-:W-:Y:S02]  /*f230*/  @P2 LOP3.LUT R10, R10, 0x1, R7, 0x78, !PT ;  /* 0x000000010a0a2812 */ /* 0x000fe400078e7807 */
[----:B------:R-:W-:-:S09]  /*f240*/  PRMT R5, RZ, 0x7610, R5 ;  /* 0x00007610ff057816 */ /* 0x000fd20000000005 */
[----:B------:R-:W-:Y:S05]  /*f250*/  @P0 BRA `(.L_x_435) ;  /* 0x00000004005c0947 */ /* 0x000fea0003800000 */
[----:B------:R-:W-:Y:S01]  /*f260*/  ULDC.64 UR8, c[0x0][0x628] ;  /* 0x00018a0000087ab9 */ /* 0x000fe20000000a00 */
[----:B------:R-:W0:Y:S01]  /*f270*/  S2R R14, SR_CTAID.X ;  /* 0x00000000000e7919 */ /* 0x000e220000002500 */
[----:B------:R-:W-:Y:S01]  /*f280*/  ISETP.NE.U32.AND P0, PT, RZ, UR8, PT ;  /* 0x00000008ff007c0c */ /* 0x000fe2000bf05070 */
[----:B------:R-:W-:Y:S01]  /*f290*/  ULDC UR10, c[0x0][0x630] ;  /* 0x00018c00000a7ab9 */ /* 0x000fe20000000800 */
[----:B------:R-:W-:Y:S01]  /*f2a0*/  IMAD.MOV.U32 R4, RZ, RZ, R16 ;  /* 0x000000ffff047224 */ /* 0x000fe200078e0010 */
[----:B------:R-:W1:Y:S01]  /*f2b0*/  S2R R13, SR_CTAID.Y ;  /* 0x00000000000d7919 */ /* 0x000e620000002600 */
[----:B------:R-:W-:Y:S01]  /*f2c0*/  ISETP.NE.AND.EX P0, PT, RZ, UR9, PT, P0 ;  /* 0x00000009ff007c0c */ /* 0x000fe2000bf05300 */
[----:B------:R-:W-:-:S12]  /*f2d0*/  IMAD.MOV.U32 R5, RZ, RZ, R17 ;  /* 0x000000ffff057224 */ /* 0x000fd800078e0011 */
[----:B------:R-:W-:Y:S05]  /*f2e0*/  @!P0 BRA `(.L_x_436) ;  /* 0x0000000000288947 */ /* 0x000fea0003800000 */
[----:B------:R-:W-:Y:S02]  /*f2f0*/  ULDC UR7, c[0x0][0x634] ;  /* 0x00018d0000077ab9 */ /* 0x000fe40000000800 */
[----:B------:R-:W-:-:S05]  /*f300*/  IADD3 R9, P0, R16, UR7, RZ ;  /* 0x0000000710097c10 */ /* 0x000fca000ff1e0ff */
[----:B------:R-:W-:-:S04]  /*f310*/  IMAD.X R15, RZ, RZ, R17, P0 ;  /* 0x000000ffff0f7224 */ /* 0x000fc800000e0611 */
[----:B------:R-:W-:-:S04]  /*f320*/  IMAD.WIDE.U32 R6, R15, UR8, RZ ;  /* 0x000000080f067c25 */ /* 0x000fc8000f8e00ff */
[----:B------:R-:W-:-:S04]  /*f330*/  IMAD.WIDE.U32 R6, P0, R9, UR9, R6 ;  /* 0x0000000909067c25 */ /* 0x000fc8000f800006 */
[----:B------:R-:W-:-:S04]  /*f340*/  IMAD.WIDE.U32 R8, R9, UR8, RZ ;  /* 0x0000000809087c25 */ /* 0x000fc8000f8e00ff */
[----:B------:R-:W-:Y:S01]  /*f350*/  IMAD.X R5, RZ, RZ, RZ, P0 ;  /* 0x000000ffff057224 */ /* 0x000fe200000e06ff */
[----:B------:R-:W-:Y:S01]  /*f360*/  IADD3 RZ, P0, R9, R6, RZ ;  /* 0x0000000609ff7210 */ /* 0x000fe20007f1e0ff */
[----:B------:R-:W-:-:S04]  /*f370*/  IMAD.MOV.U32 R4, RZ, RZ, R7 ;  /* 0x000000ffff047224 */ /* 0x000fc800078e0007 */
[----:B------:R-:W-:-:S08]  /*f380*/  IMAD.WIDE.U32.X R4, R15, UR9, R4, P0 ;  /* 0x000000090f047c25 */ /* 0x000fd000080e0404 */
.L_x_436:
[--C-:B------:R-:W-:Y:S01]  /*f390*/  SHF.R.U64 R8, R4, UR10, R5.reuse ;  /* 0x0000000a04087c19 */ /* 0x100fe20008001205 */
[----:B------:R-:W-:Y:S01]  /*f3a0*/  ULDC.64 UR8, c[0x0][0x620] ;  /* 0x0001880000087ab9 */ /* 0x000fe20000000a00 */
[----:B------:R-:W-:Y:S01]  /*f3b0*/  SHF.R.U32.HI R4, RZ, UR10, R5 ;  /* 0x0000000aff047c19 */ /* 0x000fe20008011605 */
[----:B------:R-:W-:Y:S01]  /*f3c0*/  ULDC UR7, c[0x0][0x150] ;  /* 0x0000540000077ab9 */ /* 0x000fe20000000800 */
[----:B------:R-:W-:Y:S01]  /*f3d0*/  IADD3 R7, P0, RZ, -R8, RZ ;  /* 0x80000008ff077210 */ /* 0x000fe20007f1e0ff */
[----:B------:R-:W2:Y:S01]  /*f3e0*/  LDC R23, c[0x0][0x144] ;  /* 0x00005100ff177b82 */ /* 0x000ea20000000800 */
[----:B------:R-:W-:Y:S01]  /*f3f0*/  ULDC.64 UR10, c[0x0][0x640] ;  /* 0x00019000000a7ab9 */ /* 0x000fe20000000a00 */
[----:B------:R-:W-:Y:S02]  /*f400*/  UISETP.NE.AND UP0, UPT, UR47, URZ, UPT ;  /* 0x0000003f2f00728c */ /* 0x000fe4000bf05270 */
[----:B------:R-:W-:Y:S01]  /*f410*/  IMAD.X R4, RZ, RZ, ~R4, P0 ;  /* 0x000000ffff047224 */ /* 0x000fe200000e0e04 */
[----:B------:R-:W-:-:S03]  /*f420*/  ISETP.NE.U32.AND P0, PT, RZ, UR10, PT ;  /* 0x0000000aff007c0c */ /* 0x000fc6000bf05070 */
[----:B------:R-:W-:Y:S01]  /*f430*/  IMAD R6, R4, UR8, RZ ;  /* 0x0000000804067c24 */ /* 0x000fe2000f8e02ff */
[----:B------:R-:W3:Y:S01]  /*f440*/  LDC R18, c[0x0][0x148] ;  /* 0x00005200ff127b82 */ /* 0x000ee20000000800 */
[C---:B------:R-:W-:Y:S01]  /*f450*/  IMAD.WIDE.U32 R4, R7.reuse, UR8, R16 ;  /* 0x0000000807047c25 */ /* 0x040fe2000f8e0010 */
[----:B------:R-:W-:Y:S01]  /*f460*/  ULDC UR8, c[0x0][0x154] ;  /* 0x0000550000087ab9 */ /* 0x000fe20000000800 */
[----:B------:R-:W-:Y:S02]  /*f470*/  ISETP.NE.AND.EX P0, PT, RZ, UR11, PT, P0 ;  /* 0x0000000bff007c0c */ /* 0x000fe4000bf05300 */
[----:B------:R-:W-:Y:S01]  /*f480*/  IMAD R7, R7, UR9, R6 ;  /* 0x0000000907077c24 */ /* 0x000fe2000f8e0206 */
[----:B0-----:R-:W-:Y:S01]  /*f490*/  I2FP.F32.U32 R6, R14 ;  /* 0x0000000e00067245 */ /* 0x001fe20000201000 */
[----:B------:R-:W-:Y:S01]  /*f4a0*/  ULDC UR9, c[0x0][0x608] ;  /* 0x0001820000097ab9 */ /* 0x000fe20000000800 */
[----:B------:R-:W-:Y:S01]  /*f4b0*/  PLOP3.LUT P2, PT, PT, PT, UP0, 0x80, 0x0 ;  /* 0x000000000000781c */ /* 0x000fe20003f4f008 */
[----:B------:R-:W-:-:S02]  /*f4c0*/  IMAD.IADD R5, R5, 0x1, R7 ;  /* 0x0000000105057824 */ /* 0x000fc400078e0207 */
[----:B------:R-:W-:Y:S01]  /*f4d0*/  FMUL R6, R6, UR7 ;  /* 0x0000000706067c20 */ /* 0x000fe20008400000 */
[----:B------:R-:W-:Y:S02]  /*f4e0*/  ULDC UR7, c[0x0][0x618] ;  /* 0x0001860000077ab9 */ /* 0x000fe40000000800 */
[--C-:B------:R-:W-:Y:S02]  /*f4f0*/  SHF.R.U64 R9, R4, UR7, R5.reuse ;  /* 0x0000000704097c19 */ /* 0x100fe40008001205 */
[----:B-1----:R-:W-:Y:S01]  /*f500*/  I2FP.F32.U32 R4, R13 ;  /* 0x0000000d00047245 */ /* 0x002fe20000201000 */
[----:B------:R-:W0:Y:S04]  /*f510*/  F2I.U32.TRUNC.NTZ R6, R6 ;  /* 0x0000000600067305 */ /* 0x000e28000020f000 */
[----:B------:R-:W-:Y:S01]  /*f520*/  FMUL R7, R4, UR8 ;  /* 0x0000000804077c20 */ /* 0x000fe20008400000 */
[----:B------:R-:W-:Y:S01]  /*f530*/  SHF.R.U32.HI R4, RZ, UR7, R5 ;  /* 0x00000007ff047c19 */ /* 0x000fe20008011605 */
[----:B------:R-:W-:-:S02]  /*f540*/  ULDC UR7, c[0x0][0x658] ;  /* 0x0001960000077ab9 */ /* 0x000fc40000000800 */
[----:B------:R1:W4:Y:S01]  /*f550*/  F2I.U32.TRUNC.NTZ R20, R7 ;  /* 0x0000000700147305 */ /* 0x000322000020f000 */
[--C-:B------:R-:W-:Y:S02]  /*f560*/  SHF.R.U64 R19, R9, UR9, R4.reuse ;  /* 0x0000000909137c19 */ /* 0x100fe40008001204 */
[----:B------:R-:W-:-:S04]  /*f570*/  SHF.R.U32.HI R4, RZ, UR9, R4 ;  /* 0x00000009ff047c19 */ /* 0x000fc80008011604 */
[----:B------:R-:W-:Y:S01]  /*f580*/  SHF.R.U64 R15, R19, UR7, R4 ;  /* 0x00000007130f7c19 */ /* 0x000fe20008001204 */
[----:B0-----:R-:W-:Y:S01]  /*f590*/  IMAD.MOV R6, RZ, RZ, -R6 ;  /* 0x000000ffff067224 */ /* 0x001fe200078e0a06 */
[----:B------:R-:W-:-:S03]  /*f5a0*/  SHF.R.U32.HI R21, RZ, UR7, R4 ;  /* 0x00000007ff157c19 */ /* 0x000fc60008011604 */
[----:B--2---:R-:W-:Y:S02]  /*f5b0*/  IMAD R14, R23, R6, R14 ;  /* 0x00000006170e7224 */ /* 0x004fe400078e020e */
[----:B------:R-:W-:Y:S02]  /*f5c0*/  IMAD.MOV.U32 R4, RZ, RZ, R15 ;  /* 0x000000ffff047224 */ /* 0x000fe400078e000f */
[----:B------:R-:W-:Y:S01]  /*f5d0*/  IMAD.MOV.U32 R5, RZ, RZ, R21 ;  /* 0x000000ffff057224 */ /* 0x000fe200078e0015 */
[----:B-1--4-:R-:W-:Y:S06]  /*f5e0*/  @!P0 BRA `(.L_x_437) ;  /* 0x0000000000288947 */ /* 0x012fec0003800000 */
[----:B------:R-:W-:Y:S02]  /*f5f0*/  ULDC UR7, c[0x0][0x64c] ;  /* 0x0001930000077ab9 */ /* 0x000fe40000000800 */
[----:B------:R-:W-:-:S05]  /*f600*/  IADD3 R5, P0, R15, UR7, RZ ;  /* 0x000000070f057c10 */ /* 0x000fca000ff1e0ff */
[----:B------:R-:W-:-:S04]  /*f610*/  IMAD.X R21, RZ, RZ, R21, P0 ;  /* 0x000000ffff157224 */ /* 0x000fc800000e0615 */
[----:B------:R-:W-:-:S04]  /*f620*/  IMAD.WIDE.U32 R6, R21, UR10, RZ ;  /* 0x0000000a15067c25 */ /* 0x000fc8000f8e00ff */
[----:B------:R-:W-:-:S04]  /*f630*/  IMAD.WIDE.U32 R6, P0, R5, UR11, R6 ;  /* 0x0000000b05067c25 */ /* 0x000fc8000f800006 */
[----:B------:R-:W-:-:S04]  /*f640*/  IMAD.WIDE.U32 R4, R5, UR10, RZ ;  /* 0x0000000a05047c25 */ /* 0x000fc8000f8e00ff */
[----:B------:R-:W-:Y:S01]  /*f650*/  IMAD.MOV.U32 R4, RZ, RZ, R7 ;  /* 0x000000ffff047224 */ /* 0x000fe200078e0007 */
[----:B------:R-:W-:Y:S01]  /*f660*/  IADD3 RZ, P1, R5, R6, RZ ;  /* 0x0000000605ff7210 */ /* 0x000fe20007f3e0ff */
[----:B------:R-:W-:-:S04]  /*f670*/  IMAD.X R5, RZ, RZ, RZ, P0 ;  /* 0x000000ffff057224 */ /* 0x000fc800000e06ff */
[----:B------:R-:W-:-:S08]  /*f680*/  IMAD.WIDE.U32.X R4, R21, UR11, R4, P1 ;  /* 0x0000000b15047c25 */ /* 0x000fd000088e0404 */
.L_x_437:
[----:B------:R-:W-:Y:S01]  /*f690*/  ULDC UR7, c[0x0][0x648] ;  /* 0x0001920000077ab9 */ /* 0x000fe20000000800 */
[----:B------:R-:W-:Y:S01]  /*f6a0*/  LOP3.LUT R19, R19, UR6, RZ, 0xc0, !PT ;  /* 0x0000000613137c12 */ /* 0x000fe2000f8ec0ff */
[----:B------:R-:W-:Y:S01]  /*f6b0*/  IMAD.MOV R20, RZ, RZ, -R20 ;  /* 0x000000ffff147224 */ /* 0x000fe200078e0a14 */
[----:B------:R-:W-:Y:S01]  /*f6c0*/  SHF.R.U64 R4, R4, UR7, R5 ;  /* 0x0000000704047c19 */ /* 0x000fe20008001205 */
[----:B------:R-:W-:Y:S01]  /*f6d0*/  ULDC UR7, c[0x0][0x638] ;  /* 0x00018e0000077ab9 */ /* 0x000fe20000000800 */
[----:B------:R-:W-:Y:S01]  /*f6e0*/  UISETP.NE.AND UP0, UPT, UR47, URZ, UPT ;  /* 0x0000003f2f00728c */ /* 0x000fe2000bf05270 */
[----:B---3--:R-:W-:Y:S01]  /*f6f0*/  @P2 IMAD R14, R18, R20, R13 ;  /* 0x00000014120e2224 */ /* 0x008fe200078e020d */
[----:B------:R-:W-:Y:S01]  /*f700*/  ULDC UR8, c[0x0][0x610] ;  /* 0x0001840000087ab9 */ /* 0x000fe20000000800 */
[----:B------:R-:W-:Y:S02]  /*f710*/  IMAD.MOV R6, RZ, RZ, -R4 ;  /* 0x000000ffff067224 */ /* 0x000fe400078e0a04 */
[----:B------:R-:W-:Y:S01]  /*f720*/  IMAD R19, R4, UR5, R19 ;  /* 0x0000000504137c24 */ /* 0x000fe2000f8e0213 */
[----:B------:R-:W-:Y:S01]  /*f730*/  LOP3.LUT R4, R9, UR4, RZ, 0xc0, !PT ;  /* 0x0000000409047c12 */ /* 0x000fe2000f8ec0ff */
[----:B------:R-:W-:Y:S01]  /*f740*/  IMAD R15, R6, UR7, R15 ;  /* 0x00000007060f7c24 */ /* 0x000fe2000f8e020f */
[----:B------:R-:W-:Y:S01]  /*f750*/  ULDC UR7, c[0x0][0x600] ;  /* 0x0001800000077ab9 */ /* 0x000fe20000000800 */
[----:B------:R-:W-:Y:S01]  /*f760*/  IMAD R14, R19, UR8, R14 ;  /* 0x00000008130e7c24 */ /* 0x000fe2000f8e020e */
[----:B------:R-:W-:Y:S01]  /*f770*/  PLOP3.LUT P0, PT, PT, PT, UP0, 0x40, 0x0 ;  /* 0x000000000000781c */ /* 0x000fe20003f0e808 */
[----:B------:R-:W-:Y:S01]  /*f780*/  IMAD R15, R15, UR7, R4 ;  /* 0x000000070f0f7c24 */ /* 0x000fe2000f8e0204 */
[----:B------:R-:W-:Y:S01]  /*f790*/  PLOP3.LUT P1, PT, PT, PT, UP0, 0x40, 0x0 ;  /* 0x000000000000781c */ /* 0x000fe20003f2e808 */
[----:B------:R-:W-:-:S03]  /*f7a0*/  IMAD.MOV.U32 R5, RZ, RZ, 0x1 ;  /* 0x00000001ff057424 */ /* 0x000fc600078e00ff */
[----:B------:R-:W-:Y:S02]  /*f7b0*/  SEL R6, R15, R14, P0 ;  /* 0x0000000e0f067207 */ /* 0x000fe40000000000 */
[----:B------:R-:W-:-:S07]  /*f7c0*/  SEL R4, R14, R15, P1 ;  /* 0x0000000f0e047207 */ /* 0x000fce0000800000 */
.L_x_435:
[----:B------:R-:W-:Y:S05]  /*f7d0*/  BSYNC B1 ;  /* 0x0000000000017941 */ /* 0x000fea0003800000 */
.L_x_434:
[----:B------:R-:W-:-:S13]  /*f7e0*/  LOP3.LUT P0, RZ, R5, 0xff, RZ, 0xc0, !PT ;  /* 0x000000ff05ff7812 */ /* 0x000fda000780c0ff */
[----:B------:R-:W-:Y:S05]  /*f7f0*/  @P0 BRA `(.L_x_438) ;  /* 0xfffffff400280947 */ /* 0x000fea000383ffff */
[----:B------:R-:W-:Y:S05]  /*f800*/  BSYNC B0 ;  /* 0x0000000000007941 */ /* 0x000fea0003800000 */
.L_x_427:
[----:B------:R-:W-:-:S03]  /*f810*/  UMOV UR7, 0xffffffff ;  /* 0xffffffff00077882 */ /* 0x000fc60000000000 */
[----:B------:R-:W-:Y:S05]  /*f820*/  BRA.DIV UR7, `(.L_x_439) ;  /* 0x0000000a07147947 */ /* 0x000fea000b800000 */
[----:B------:R-:W-:-:S13]  /*f830*/  ELECT P6, URZ, PT ;  /* 0x00000000003f782f */ /* 0x000fda00038c0000 */
.L_x_460:
[----:B------:R-:W-:Y:S04]  /*f840*/  BSSY B0, `(.L_x_440) ;  /* 0x000006b000007945 */ /* 0x000fe80003800000 */
[----:B------:R-:W-:Y:S05]  /*f850*/  @!P6 BRA `(.L_x_441) ;  /* 0x0000000400a4e947 */ /* 0x000fea0003800000 */
[----:B------:R-:W-:-:S04]  /*f860*/  ULOP3.LUT UR7, UR40, 0x2, URZ, 0xfc, !UPT ;  /* 0x0000000228077892 */ /* 0x000fc8000f8efc3f */
[----:B------:R-:W-:-:S06]  /*f870*/  UISETP.NE.AND UP0, UPT, UR7, 0x3, UPT ;  /* 0x000000030700788c */ /* 0x000fcc000bf05270 */
[----:B------:R-:W-:-:S13]  /*f880*/  PLOP3.LUT P0, PT, PT, PT, UP0, 0x80, 0x0 ;  /* 0x000000000000781c */ /* 0x000fda0003f0f008 */
[----:B------:R-:W-:Y:S05]  /*f890*/  @!P0 BRA `(.L_x_442) ;  /* 0x0000000000048947 */ /* 0x000fea0003800000 */
[----:B------:R-:W-:Y:S01]  /*f8a0*/  BPT.TRAP 0x1 ;  /* 0x000000040000795c */ /* 0x000fe20000300000 */
.L_x_442:
[----:B------:R-:W0:Y:S01]  /*f8b0*/  S2R R3, SR_CgaCtaId ;  /* 0x0000000000037919 */ /* 0x000e220000008800 */
[----:B------:R-:W-:-:S04]  /*f8c0*/  MOV R0, 0x400 ;  /* 0x0000040000007802 */ /* 0x000fc80000000f00 */
[----:B0-----:R-:W-:Y:S02]  /*f8d0*/  LEA R3, R3, R0, 0x18 ;  /* 0x0000000003037211 */ /* 0x001fe400078ec0ff */
[----:B------:R-:W-:-:S03]  /*f8e0*/  SHF.L.U32 R0, R10, 0x1f, RZ ;  /* 0x0000001f0a007819 */ /* 0x000fc600000006ff */
[----:B------:R-:W-:-:S04]  /*f8f0*/  VIADD R3, R3, 0x58 ;  /* 0x0000005803037836 */ /* 0x000fc80000000000 */
[C---:B------:R-:W-:Y:S02]  /*f900*/  IMAD R7, R12.reuse, 0x8, R3 ;  /* 0x000000080c077824 */ /* 0x040fe400078e0203 */
[----:B------:R-:W-:Y:S02]  /*f910*/  VIADD R12, R12, 0x1 ;  /* 0x000000010c0c7836 */ /* 0x000fe40000000000 */
[----:B------:R-:W0:Y:S03]  /*f920*/  SYNCS.PHASECHK.TRANS64.TRYWAIT P0, [R7+URZ], R0 ;  /* 0x00000000070075a7 */ /* 0x000e26000800017f */
[----:B------:R-:W-:-:S04]  /*f930*/  ISETP.NE.AND P1, PT, R12, 0xb, PT ;  /* 0x0000000b0c00780c */ /* 0x000fc80003f25270 */
[----:B------:R-:W-:Y:S02]  /*f940*/  SEL R5, RZ, 0x1, P1 ;  /* 0x00000001ff057807 */ /* 0x000fe40000800000 */
[----:B------:R-:W-:Y:S02]  /*f950*/  SEL R12, R12, RZ, P1 ;  /* 0x000000ff0c0c7207 */ /* 0x000fe40000800000 */
[----:B------:R-:W-:-:S03]  /*f960*/  LOP3.LUT R5, R10, R5, RZ, 0x3c, !PT ;  /* 0x000000050a057212 */ /* 0x000fc600078e3cff */
[----:B------:R-:W-:Y:S01]  /*f970*/  IMAD R9, R12, 0x8, R3 ;  /* 0x000000080c097824 */ /* 0x000fe200078e0203 */
[----:B------:R-:W-:Y:S01]  /*f980*/  SHF.L.U32 R4, R5, 0x1f, RZ ;  /* 0x0000001f05047819 */ /* 0x000fe200000006ff */
[----:B0-----:R-:W-:Y:S06]  /*f990*/  @!P0 BRA `(.L_x_443) ;  /* 0x0000000400d88947 */ /* 0x001fec0003800000 */
.L_x_461:
[----:B------:R-:W1:Y:S01]  /*f9a0*/  SYNCS.PHASECHK.TRANS64.TRYWAIT P0, [R9+URZ], R4 ;  /* 0x00000004090075a7 */ /* 0x000e62000800017f */
[----:B0-----:R-:W-:-:S05]  /*f9b0*/  VIADD R0, R12, 0x1 ;  /* 0x000000010c007836 */ /* 0x001fca0000000000 */
[----:B------:R-:W-:-:S04]  /*f9c0*/  ISETP.NE.AND P1, PT, R0, 0xb, PT ;  /* 0x0000000b0000780c */ /* 0x000fc80003f25270 */
[----:B------:R-:W-:Y:S02]  /*f9d0*/  SEL R2, RZ, 0x1, P1 ;  /* 0x00000001ff027807 */ /* 0x000fe40000800000 */
[----:B------:R-:W-:Y:S02]  /*f9e0*/  SEL R0, R0, RZ, P1 ;  /* 0x000000ff00007207 */ /* 0x000fe40000800000 */
[----:B------:R-:W-:-:S03]  /*f9f0*/  LOP3.LUT R7, R5, R2, RZ, 0x3c, !PT ;  /* 0x0000000205077212 */ /* 0x000fc600078e3cff */
[----:B------:R-:W-:Y:S01]  /*fa00*/  IMAD R6, R0, 0x8, R3 ;  /* 0x0000000800067824 */ /* 0x000fe200078e0203 */
[----:B------:R-:W-:Y:S01]  /*fa10*/  SHF.L.U32 R5, R7, 0x1f, RZ ;  /* 0x0000001f07057819 */ /* 0x000fe200000006ff */
[----:B-1----:R-:W-:Y:S06]  /*fa20*/  @!P0 BRA `(.L_x_444) ;  /* 0x0000000400c88947 */ /* 0x002fec0003800000 */
.L_x_462:
[----:B------:R-:W1:Y:S01]  /*fa30*/  SYNCS.PHASECHK.TRANS64.TRYWAIT P0, [R6+URZ], R5 ;  /* 0x00000005060075a7 */ /* 0x000e62000800017f */
[----:B------:R-:W-:-:S05]  /*fa40*/  VIADD R0, R0, 0x1 ;  /* 0x0000000100007836 */ /* 0x000fca0000000000 */
[----:B------:R-:W-:-:S04]  /*fa50*/  ISETP.NE.AND P1, PT, R0, 0xb, PT ;  /* 0x0000000b0000780c */ /* 0x000fc80003f25270 */
[----:B------:R-:W-:Y:S02]  /*fa60*/  SEL R2, RZ, 0x1, P1 ;  /* 0x00000001ff027807 */ /* 0x000fe40000800000 */
[----:B------:R-:W-:Y:S02]  /*fa70*/  SEL R0, R0, RZ, P1 ;  /* 0x000000ff00007207 */ /* 0x000fe40000800000 */
[----:B------:R-:W-:-:S03]  /*fa80*/  LOP3.LUT R7, R7, R2, RZ, 0x3c, !PT ;  /* 0x0000000207077212 */ /* 0x000fc600078e3cff */
[----:B0-----:R-:W-:Y:S01]  /*fa90*/  IMAD R9, R0, 0x8, R3 ;  /* 0x0000000800097824 */ /* 0x001fe200078e0203 */
[----:B------:R-:W-:Y:S01]  /*faa0*/  SHF.L.U32 R4, R7, 0x1f, RZ ;  /* 0x0000001f07047819 */ /* 0x000fe200000006ff */
[----:B-1----:R-:W-:Y:S06]  /*fab0*/  @!P0 BRA `(.L_x_445) ;  /* 0x0000000400b88947 */ /* 0x002fec0003800000 */
.L_x_463:
        /* <DEDUP_REMOVED lines=9> */
.L_x_464:
        /* <DEDUP_REMOVED lines=9> */
.L_x_465:
        /* <DEDUP_REMOVED lines=9> */
.L_x_466:
        /* <DEDUP_REMOVED lines=9> */
.L_x_467:
        /* <DEDUP_REMOVED lines=9> */
.L_x_468:
        /* <DEDUP_REMOVED lines=9> */
.L_x_469:
[----:B------:R-:W1:Y:S01]  /*fe20*/  SYNCS.PHASECHK.TRANS64.TRYWAIT P0, [R9+URZ], R4 ;  /* 0x00000004090075a7 */ /* 0x000e62000800017f */
[----:B------:R-:W-:-:S05]  /*fe30*/  VIADD R0, R0, 0x1 ;  /* 0x0000000100007836 */ /* 0x000fca0000000000 */
[----:B------:R-:W-:-:S04]  /*fe40*/  ISETP.NE.AND P1, PT, R0, 0xb, PT ;  /* 0x0000000b0000780c */ /* 0x000fc80003f25270 */
[----:B------:R-:W-:Y:S02]  /*fe50*/  SEL R2, RZ, 0x1, P1 ;  /* 0x00000001ff027807 */ /* 0x000fe40000800000 */
[----:B------:R-:W-:Y:S02]  /*fe60*/  SEL R0, R0, RZ, P1 ;  /* 0x000000ff00007207 */ /* 0x000fe40000800000 */
[----:B------:R-:W-:Y:S01]  /*fe70*/  LOP3.LUT R2, R7, R2, RZ, 0x3c, !PT ;  /* 0x0000000207027212 */ /* 0x000fe200078e3cff */
[----:B-1----:R-:W-:Y:S06]  /*fe80*/  @!P0 BRA `(.L_x_452) ;  /* 0x0000000400508947 */ /* 0x002fec0003800000 */
.L_x_470:
[----:B------:R-:W-:Y:S01]  /*fe90*/  IMAD R3, R0, 0x8, R3 ;  /* 0x0000000800037824 */ /* 0x000fe200078e0203 */
[----:B------:R-:W-:-:S07]  /*fea0*/  SHF.L.U32 R0, R2, 0x1f, RZ ;  /* 0x0000001f02007819 */ /* 0x000fce00000006ff */
.L_x_453:
[----:B--2---:R2:W3:Y:S02]  /*feb0*/  SYNCS.PHASECHK.TRANS64.TRYWAIT P0, [R3+URZ], R0 ;  /* 0x00000000030075a7 */ /* 0x0044e4000800017f */
[----:B---3--:R-:W-:Y:S05]  /*fec0*/  @!P0 NANOSLEEP.SYNCS 0x989680 ;  /* 0x009896800000895d */ /* 0x008fea0003900000 */
[----:B------:R-:W3:Y:S02]  /*fed0*/  @!P0 SYNCS.PHASECHK.TRANS64 P0, [R3+URZ], R0 ;  /* 0x00000000030085a7 */ /* 0x000ee4000800007f */
[----:B---3--:R-:W-:Y:S05]  /*fee0*/  @!P0 BRA `(.L_x_453) ;  /* 0xfffffffc00f08947 */ /* 0x008fea000383ffff */
.L_x_441:
[----:B------:R-:W-:Y:S05]  /*fef0*/  BSYNC B0 ;  /* 0x0000000000007941 */ /* 0x000fea0003800000 */
.L_x_440:
[----:B------:R-:W-:Y:S05]  /*ff00*/  EXIT ;  /* 0x000000000000794d */ /* 0x000fea0003800000 */
.L_x_22:
[----:B---3--:R3:W4:Y:S02]  /*ff10*/  SYNCS.PHASECHK.TRANS64.TRYWAIT P1, [R3+URZ], R0 ;  /* 0x00000000030075a7 */ /* 0x008724000802017f */
[----:B----4-:R-:W-:Y:S05]  /*ff20*/  @!P1 NANOSLEEP.SYNCS 0x989680 ;  /* 0x009896800000995d */ /* 0x010fea0003900000 */
[----:B------:R-:W4:Y:S02]  /*ff30*/  @!P1 SYNCS.PHASECHK.TRANS64 P1, [R3+URZ], R0 ;  /* 0x00000000030095a7 */ /* 0x000f24000802007f */
[----:B----4-:R-:W-:Y:S05]  /*ff40*/  @!P1 BRA `(.L_x_22) ;  /* 0xfffffffc00f09947 */ /* 0x010fea000383ffff */
[----:B------:R-:W-:Y:S05]  /*ff50*/  BRA `(.L_x_21) ;  /* 0xffffff1800247947 */ /* 0x000fea000383ffff */
.L_x_27:
[----:B-1----:R1:W2:Y:S02]  /*ff60*/  SYNCS.PHASECHK.TRANS64.TRYWAIT P1, [R5+URZ], R4 ;  /* 0x00000004050075a7 */ /* 0x0022a4000802017f */
[----:B--2---:R-:W-:Y:S05]  /*ff70*/  @!P1 NANOSLEEP.SYNCS 0x989680 ;  /* 0x009896800000995d */ /* 0x004fea0003900000 */
[----:B------:R-:W2:Y:S02]  /*ff80*/  @!P1 SYNCS.PHASECHK.TRANS64 P1, [R5+URZ], R4 ;  /* 0x00000004050095a7 */ /* 0x000ea4000802007f */
[----:B--2---:R-:W-:Y:S05]  /*ff90*/  @!P1 BRA `(.L_x_27) ;  /* 0xfffffffc00f09947 */ /* 0x004fea000383ffff */
[----:B------:R-:W-:Y:S05]  /*ffa0*/  BRA `(.L_x_26) ;  /* 0xffffff1800f87947 */ /* 0x000fea000383ffff */
.L_x_428:
[----:B------:R-:W-:Y:S01]  /*ffb0*/  BSSY B1, `(.L_x_454) ;  /* 0x0000006000017945 */ /* 0x000fe20003800000 */
[----:B------:R-:W-:-:S07]  /*ffc0*/  IMAD.MOV.U32 R15, RZ, RZ, -0x1 ;  /* 0xffffffffff0f7424 */ /* 0x000fce00078e00ff */
[----:B------:R-:W-:Y:S05]  /*ffd0*/  WARPSYNC.COLLECTIVE R15, `(.L_x_455) ;  /* 0x000000000f0c7348 */ /* 0x000fea0003c00000 */
[----:B------:R-:W-:Y:S02]  /*ffe0*/  ELECT P6, UR62, PT ;  /* 0x00000000003e782f */ /* 0x000fe400038c0000 */
[----:B------:R-:W-:Y:S01]  /*fff0*/  MOV R14, UR62 ;  /* 0x0000003e000e7c02 */ /* 0x000fe20008000f00 */
[----:B------:R-:W-:Y:S10]  /*10000*/  ENDCOLLECTIVE ;  /* 0x000000000000791b */ /* 0x000ff40003800000 */
.L_x_455:
[----:B------:R-:W-:Y:S05]  /*10010*/  BSYNC B1 ;  /* 0x0000000000017941 */ /* 0x000fea0003800000 */
.L_x_454:
[----:B------:R-:W-:Y:S05]  /*10020*/  BRA `(.L_x_456) ;  /* 0xffffffec00287947 */ /* 0x000fea000383ffff */
.L_x_431:
[----:B-1----:R1:W2:Y:S02]  /*10030*/  SYNCS.PHASECHK.TRANS64.TRYWAIT P0, [R15+URZ+0x58], R6 ;  /* 0x000058060f0075a7 */ /* 0x0022a4000800017f */
[----:B--2---:R-:W-:Y:S05]  /*10040*/  @!P0 NANOSLEEP.SYNCS 0x989680 ;  /* 0x009896800000895d */ /* 0x004fea0003900000 */
[----:B------:R-:W2:Y:S02]  /*10050*/  @!P0 SYNCS.PHASECHK.TRANS64 P0, [R15+URZ+0x58], R6 ;  /* 0x000058060f0085a7 */ /* 0x000ea4000800007f */
[----:B--2---:R-:W-:Y:S05]  /*10060*/  @!P0 BRA `(.L_x_431) ;  /* 0xfffffffc00f08947 */ /* 0x004fea000383ffff */
[----:B------:R-:W-:Y:S05]  /*10070*/  BRA `(.L_x_457) ;  /* 0xffffffec00647947 */ /* 0x000fea000383ffff */
.L_x_439:
[----:B------:R-:W-:Y:S01]  /*10080*/  BSSY B0, `(.L_x_458) ;  /* 0x0000006000007945 */ /* 0x000fe20003800000 */
[----:B------:R-:W-:-:S07]  /*10090*/  IMAD.MOV.U32 R15, RZ, RZ, -0x1 ;  /* 0xffffffffff0f7424 */ /* 0x000fce00078e00ff */
[----:B------:R-:W-:Y:S05]  /*100a0*/  WARPSYNC.COLLECTIVE R15, `(.L_x_459) ;  /* 0x000000000f0c7348 */ /* 0x000fea0003c00000 */
[----:B------:R-:W-:Y:S02]  /*100b0*/  ELECT P6, UR62, PT ;  /* 0x00000000003e782f */ /* 0x000fe400038c0000 */
[----:B------:R-:W-:Y:S01]  /*100c0*/  MOV R14, UR62 ;  /* 0x0000003e000e7c02 */ /* 0x000fe20008000f00 */
[----:B------:R-:W-:Y:S10]  /*100d0*/  ENDCOLLECTIVE ;  /* 0x000000000000791b */ /* 0x000ff40003800000 */
.L_x_459:
[----:B------:R-:W-:Y:S05]  /*100e0*/  BSYNC B0 ;  /* 0x0000000000007941 */ /* 0x000fea0003800000 */
.L_x_458:
[----:B------:R-:W-:Y:S05]  /*100f0*/  BRA `(.L_x_460) ;  /* 0xfffffff400d07947 */ /* 0x000fea000383ffff */
.L_x_443:
[----:B0-----:R0:W1:Y:S02]  /*10100*/  SYNCS.PHASECHK.TRANS64.TRYWAIT P0, [R7+URZ], R0 ;  /* 0x00000000070075a7 */ /* 0x001064000800017f */
[----:B-1----:R-:W-:Y:S05]  /*10110*/  @!P0 NANOSLEEP.SYNCS 0x989680 ;  /* 0x009896800000895d */ /* 0x002fea0003900000 */
[----:B------:R-:W1:Y:S02]  /*10120*/  @!P0 SYNCS.PHASECHK.TRANS64 P0, [R7+URZ], R0 ;  /* 0x00000000070085a7 */ /* 0x000e64000800007f */
[----:B-1----:R-:W-:Y:S05]  /*10130*/  @!P0 BRA `(.L_x_443) ;  /* 0xfffffffc00f08947 */ /* 0x002fea000383ffff */
[----:B------:R-:W-:Y:S05]  /*10140*/  BRA `(.L_x_461) ;  /* 0xfffffff800147947 */ /* 0x000fea000383ffff */
.L_x_444:
[----:B0-----:R0:W1:Y:S02]  /*10150*/  SYNCS.PHASECHK.TRANS64.TRYWAIT P0, [R9+URZ], R4 ;  /* 0x00000004090075a7 */ /* 0x001064000800017f */
[----:B-1----:R-:W-:Y:S05]  /*10160*/  @!P0 NANOSLEEP.SYNCS 0x989680 ;  /* 0x009896800000895d */ /* 0x002fea0003900000 */
[----:B------:R-:W1:Y:S02]  /*10170*/  @!P0 SYNCS.PHASECHK.TRANS64 P0, [R9+URZ], R4 ;  /* 0x00000004090085a7 */ /* 0x000e64000800007f */
[----:B-1----:R-:W-:Y:S05]  /*10180*/  @!P0 BRA `(.L_x_444) ;  /* 0xfffffffc00f08947 */ /* 0x002fea000383ffff */
[----:B------:R-:W-:Y:S05]  /*10190*/  BRA `(.L_x_462) ;  /* 0xfffffff800247947 */ /* 0x000fea000383ffff */
.L_x_445:
[----:B0-----:R0:W1:Y:S02]  /*101a0*/  SYNCS.PHASECHK.TRANS64.TRYWAIT P0, [R6+URZ], R5 ;  /* 0x00000005060075a7 */ /* 0x001064000800017f */
[----:B-1----:R-:W-:Y:S05]  /*101b0*/  @!P0 NANOSLEEP.SYNCS 0x989680 ;  /* 0x009896800000895d */ /* 0x002fea0003900000 */
[----:B------:R-:W1:Y:S02]  /*101c0*/  @!P0 SYNCS.PHASECHK.TRANS64 P0, [R6+URZ], R5 ;  /* 0x00000005060085a7 */ /* 0x000e64000800007f */
[----:B-1----:R-:W-:Y:S05]  /*101d0*/  @!P0 BRA `(.L_x_445) ;  /* 0xfffffffc00f08947 */ /* 0x002fea000383ffff */
[----:B------:R-:W-:Y:S05]  /*101e0*/  BRA `(.L_x_463) ;  /* 0xfffffff800347947 */ /* 0x000fea000383ffff */
.L_x_446:
[----:B0-----:R0:W1:Y:S02]  /*101f0*/  SYNCS.PHASECHK.TRANS64.TRYWAIT P0, [R9+URZ], R4 ;  /* 0x00000004090075a7 */ /* 0x001064000800017f */
[----:B-1----:R-:W-:Y:S05]  /*10200*/  @!P0 NANOSLEEP.SYNCS 0x989680 ;  /* 0x009896800000895d */ /* 0x002fea0003900000 */
[----:B------:R-:W1:Y:S02]  /*10210*/  @!P0 SYNCS.PHASECHK.TRANS64 P0, [R9+URZ], R4 ;  /* 0x00000004090085a7 */ /* 0x000e64000800007f */
[----:B-1----:R-:W-:Y:S05]  /*10220*/  @!P0 BRA `(.L_x_446) ;  /* 0xfffffffc00f08947 */ /* 0x002fea000383ffff */
[----:B------:R-:W-:Y:S05]  /*10230*/  BRA `(.L_x_464) ;  /* 0xfffffff800447947 */ /* 0x000fea000383ffff */
.L_x_447:
[----:B0-----:R0:W1:Y:S02]  /*10240*/  SYNCS.PHASECHK.TRANS64.TRYWAIT P0, [R6+URZ], R5 ;  /* 0x00000005060075a7 */ /* 0x001064000800017f */
[----:B-1----:R-:W-:Y:S05]  /*10250*/  @!P0 NANOSLEEP.SYNCS 0x989680 ;  /* 0x009896800000895d */ /* 0x002fea0003900000 */
[----:B------:R-:W1:Y:S02]  /*10260*/  @!P0 SYNCS.PHASECHK.TRANS64 P0, [R6+URZ], R5 ;  /* 0x00000005060085a7 */ /* 0x000e64000800007f */
[----:B-1----:R-:W-:Y:S05]  /*10270*/  @!P0 BRA `(.L_x_447) ;  /* 0xfffffffc00f08947 */ /* 0x002fea000383ffff */
[----:B------:R-:W-:Y:S05]  /*10280*/  BRA `(.L_x_465) ;  /* 0xfffffff800547947 */ /* 0x000fea000383ffff */
.L_x_448:
[----:B0-----:R0:W1:Y:S02]  /*10290*/  SYNCS.PHASECHK.TRANS64.TRYWAIT P0, [R9+URZ], R4 ;  /* 0x00000004090075a7 */ /* 0x001064000800017f */
[----:B-1----:R-:W-:Y:S05]  /*102a0*/  @!P0 NANOSLEEP.SYNCS 0x989680 ;  /* 0x009896800000895d */ /* 0x002fea0003900000 */
[----:B------:R-:W1:Y:S02]  /*102b0*/  @!P0 SYNCS.PHASECHK.TRANS64 P0, [R9+URZ], R4 ;  /* 0x00000004090085a7 */ /* 0x000e64000800007f */
[----:B-1----:R-:W-:Y:S05]  /*102c0*/  @!P0 BRA `(.L_x_448) ;  /* 0xfffffffc00f08947 */ /* 0x002fea000383ffff */
[----:B------:R-:W-:Y:S05]  /*102d0*/  BRA `(.L_x_466) ;  /* 0xfffffff800647947 */ /* 0x000fea000383ffff */
.L_x_449:
[----:B0-----:R0:W1:Y:S02]  /*102e0*/  SYNCS.PHASECHK.TRANS64.TRYWAIT P0, [R6+URZ], R5 ;  /* 0x00000005060075a7 */ /* 0x001064000800017f */
[----:B-1----:R-:W-:Y:S05]  /*102f0*/  @!P0 NANOSLEEP.SYNCS 0x989680 ;  /* 0x009896800000895d */ /* 0x002fea0003900000 */
[----:B------:R-:W1:Y:S02]  /*10300*/  @!P0 SYNCS.PHASECHK.TRANS64 P0, [R6+URZ], R5 ;  /* 0x00000005060085a7 */ /* 0x000e64000800007f */
[----:B-1----:R-:W-:Y:S05]  /*10310*/  @!P0 BRA `(.L_x_449) ;  /* 0xfffffffc00f08947 */ /* 0x002fea000383ffff */
[----:B------:R-:W-:Y:S05]  /*10320*/  BRA `(.L_x_467) ;  /* 0xfffffff800747947 */ /* 0x000fea000383ffff */
.L_x_450:
[----:B0-----:R0:W1:Y:S02]  /*10330*/  SYNCS.PHASECHK.TRANS64.TRYWAIT P0, [R9+URZ], R4 ;  /* 0x00000004090075a7 */ /* 0x001064000800017f */
[----:B-1----:R-:W-:Y:S05]  /*10340*/  @!P0 NANOSLEEP.SYNCS 0x989680 ;  /* 0x009896800000895d */ /* 0x002fea0003900000 */
[----:B------:R-:W1:Y:S02]  /*10350*/  @!P0 SYNCS.PHASECHK.TRANS64 P0, [R9+URZ], R4 ;  /* 0x00000004090085a7 */ /* 0x000e64000800007f */
[----:B-1----:R-:W-:Y:S05]  /*10360*/  @!P0 BRA `(.L_x_450) ;  /* 0xfffffffc00f08947 */ /* 0x002fea000383ffff */
[----:B------:R-:W-:Y:S05]  /*10370*/  BRA `(.L_x_468) ;  /* 0xfffffff800847947 */ /* 0x000fea000383ffff */
.L_x_451:
[----:B0-----:R0:W1:Y:S02]  /*10380*/  SYNCS.PHASECHK.TRANS64.TRYWAIT P0, [R6+URZ], R5 ;  /* 0x00000005060075a7 */ /* 0x001064000800017f */
[----:B-1----:R-:W-:Y:S05]  /*10390*/  @!P0 NANOSLEEP.SYNCS 0x989680 ;  /* 0x009896800000895d */ /* 0x002fea0003900000 */
[----:B------:R-:W1:Y:S02]  /*103a0*/  @!P0 SYNCS.PHASECHK.TRANS64 P0, [R6+URZ], R5 ;  /* 0x00000005060085a7 */ /* 0x000e64000800007f */
[----:B-1----:R-:W-:Y:S05]  /*103b0*/  @!P0 BRA `(.L_x_451) ;  /* 0xfffffffc00f08947 */ /* 0x002fea000383ffff */
[----:B------:R-:W-:Y:S05]  /*103c0*/  BRA `(.L_x_469) ;  /* 0xfffffff800947947 */ /* 0x000fea000383ffff */
.L_x_452:
[----:B-1----:R1:W2:Y:S02]  /*103d0*/  SYNCS.PHASECHK.TRANS64.TRYWAIT P0, [R9+URZ], R4 ;  /* 0x00000004090075a7 */ /* 0x0022a4000800017f */
[----:B--2---:R-:W-:Y:S05]  /*103e0*/  @!P0 NANOSLEEP.SYNCS 0x989680 ;  /* 0x009896800000895d */ /* 0x004fea0003900000 */
[----:B------:R-:W2:Y:S02]  /*103f0*/  @!P0 SYNCS.PHASECHK.TRANS64 P0, [R9+URZ], R4 ;  /* 0x00000004090085a7 */ /* 0x000ea4000800007f */
[----:B--2---:R-:W-:Y:S05]  /*10400*/  @!P0 BRA `(.L_x_452) ;  /* 0xfffffffc00f08947 */ /* 0x004fea000383ffff */
[----:B------:R-:W-:Y:S05]  /*10410*/  BRA `(.L_x_470) ;  /* 0xfffffff8009c7947 */ /* 0x000fea000383ffff */
.L_x_471:
[----:B------:R-:W-:-:S00]  /*10420*/  BRA `(.L_x_471) ;  /* 0xfffffffc00fc7947 */ /* 0x000fc0000383ffff */
[----:B------:R-:W-:-:S00]  /*10430*/  NOP ;  /* 0x0000000000007918 */ /* 0x000fc00000000000 */
        /* <DEDUP_REMOVED lines=12> */
.L_x_472:


//--------------------- .nv.global.init           --------------------------
	.section	.nv.global.init,"aw",@progbits
.nv.global.init:
	.type		$str$22,@object
	.size		$str$22,($str$23 - $str$22)
$str$22:
        /*0000*/ 	.byte	0x6b, 0x5f, 0x74, 0x69, 0x6c, 0x65, 0x5f, 0x63, 0x6f, 0x75, 0x6e, 0x74, 0x20, 0x3e, 0x3d, 0x20
        /*0010*/ 	.byte	0x31, 0x00
	.type		$str$23,@object
	.size		$str$23,(__unnamed_1 - $str$23)
$str$23:
        /*0012*/ 	.byte	0x2f, 0x74, 0x6d, 0x70, 0x2f, 0x63, 0x75, 0x74, 0x6c, 0x61, 0x73, 0x73, 0x5f, 0x73, 0x77, 0x65
        /*0022*/ 	.byte	0x65, 0x70, 0x5f, 0x73, 0x72, 0x63, 0x2f, 0x69, 0x6e, 0x63, 0x6c, 0x75, 0x64, 0x65, 0x2f, 0x63
        /*0032*/ 	.byte	0x75, 0x74, 0x6c, 0x61, 0x73, 0x73, 0x2f, 0x67, 0x65, 0x6d, 0x6d, 0x2f, 0x63, 0x6f, 0x6c, 0x6c
        /*0042*/ 	.byte	0x65, 0x63, 0x74, 0x69, 0x76, 0x65, 0x2f, 0x73, 0x6d, 0x39, 0x30, 0x5f, 0x6d, 0x6d, 0x61, 0x5f
        /*0052*/ 	.byte	0x74, 0x6d, 0x61, 0x5f, 0x67, 0x6d, 0x6d, 0x61, 0x5f, 0x73, 0x73, 0x5f, 0x77, 0x61, 0x72, 0x70
        /*0062*/ 	.byte	0x73, 0x70, 0x65, 0x63, 0x69, 0x61, 0x6c, 0x69, 0x7a, 0x65, 0x64, 0x2e, 0x68, 0x70, 0x70, 0x00
	.type		__unnamed_1,@object
	.size		__unnamed_1,(.L_0 - __unnamed_1)
__unnamed_1:
        /*0072*/ 	.byte	0x76, 0x6f, 0x69, 0x64, 0x20, 0x63, 0x75, 0x74, 0x6c, 0x61, 0x73, 0x73, 0x3a, 0x3a, 0x67, 0x65
        /* <DEDUP_REMOVED lines=172> */
        /*0b42*/ 	.byte	0x69, 0x64, 0x65, 0x6e, 0x74, 0x69, 0x74, 0x79, 0x5d, 0x00
.L_0:


//--------------------- .nv.shared._ZN7cutlass13device_kernelINS_4gemm6kernel13GemmUniversalIN4cute5tupleIJiiiiEEENS1_10collective13CollectiveMmaINS1_34MainloopSm90TmaGmmaWarpSpecializedILi11ENS5_IJNS4_1CILi2EEENSA_ILi1EEESC_EEENS1_35KernelTmaWarpSpecializedCooperativeEEENS5_IJNSA_ILi512EEENSA_ILi96EEENSA_ILi32EEEEEEaNS5_IJlSC_lEEEaSK_NS4_8TiledMMAINS4_8MMA_AtomIJNS4_4SM904GMMA26MMA_64x96x32_S32S8S8_SS_TNEEEENS4_6LayoutISD_NS5_IJSC_NSA_ILi0EEESS_EEEEENS5_IJNS4_10UnderscoreESV_SV_EEEEENS4_13SM90_TMA_LOADENS4_14ComposedLayoutINS4_7SwizzleILi1ELi4ELi3EEENS4_18smem_ptr_flag_bitsILi8EEENSR_INS5_IJNSA_ILi8EEESI_EEENS5_IJSI_SC_EEEEEEEvNS4_8identityENS4_23SM90_TMA_LOAD_MULTICASTES18_vS19_EENS_8epilogue10collective6detail29Sm90TmaWarpSpecializedAdapterINS1D_15DefaultEpilogueIaSK_SK_NS1C_6thread17LinearCombinationIaLi1EiiLNS1H_9ScaleType4KindE0ELNS_15FloatRoundStyleE2EaEENS1_15EpilogueDefaultEEEEEvvEEEEvNT_6ParamsE --------------------------
	.section	.nv.shared._ZN7cutlass13device_kernelINS_4gemm6kernel13GemmUniversalIN4cute5tupleIJiiiiEEENS1_10collective13CollectiveMmaINS1_34MainloopSm90TmaGmmaWarpSpecializedILi11ENS5_IJNS4_1CILi2EEENSA_ILi1EEESC_EEENS1_35KernelTmaWarpSpecializedCooperativeEEENS5_IJNSA_ILi512EEENSA_ILi96EEENSA_ILi32EEEEEEaNS5_IJlSC_lEEEaSK_NS4_8TiledMMAINS4_8MMA_AtomIJNS4_4SM904GMMA26MMA_64x96x32_S32S8S8_SS_TNEEEENS4_6LayoutISD_NS5_IJSC_NSA_ILi0EEESS_EEEEENS5_IJNS4_10UnderscoreESV_SV_EEEEENS4_13SM90_TMA_LOADENS4_14ComposedLayoutINS4_7SwizzleILi1ELi4ELi3EEENS4_18smem_ptr_flag_bitsILi8EEENSR_INS5_IJNSA_ILi8EEESI_EEENS5_IJSI_SC_EEEEEEEvNS4_8identityENS4_23SM90_TMA_LOAD_MULTICASTES18_vS19_EENS_8epilogue10collective6detail29Sm90TmaWarpSpecializedAdapterINS1D_15DefaultEpilogueIaSK_SK_NS1C_6thread17LinearCombinationIaLi1EiiLNS1H_9ScaleType4KindE0ELNS_15FloatRoundStyleE2EaEENS1_15EpilogueDefaultEEEEEvvEEEEvNT_6ParamsE,"aw",@nobits
	.sectionflags	@""
	.align	16
	.zero		1024


//--------------------- .nv.shared.reserved.0     --------------------------
	.section	.nv.shared.reserved.0,"aw",@nobits
	.weak		__nv_reservedSMEM_offset_0_alias
	.size		__nv_reservedSMEM_offset_0_alias, 0, 0
	.other		__nv_reservedSMEM_offset_0_alias,@"STO_CUDA_RESERVED_SHARED STV_DEFAULT"
__nv_reservedSMEM_offset_0_alias:
	.zero		0


//--------------------- .nv.global                --------------------------
	.section	.nv.global,"aw",@nobits
.nv.global:
	.type		_ZN39_INTERNAL_66e34da9_4_k_cu_425d742b_54594cute1_E,@object
	.size		_ZN39_INTERNAL_66e34da9_4_k_cu_425d742b_54594cute1_E,(_ZN39_INTERNAL_66e34da9_4_k_cu_425d742b_54594cuda3std3__45__cpo6cbeginE - _ZN39_INTERNAL_66e34da9_4_k_cu_425d742b_54594cute1_E)
_ZN39_INTERNAL_66e34da9_4_k_cu_425d742b_54594cute1_E:
	.zero		1
	.type		_ZN39_INTERNAL_66e34da9_4_k_cu_425d742b_54594cuda3std3__45__cpo6cbeginE,@object
	.size		_ZN39_INTERNAL_66e34da9_4_k_cu_425d742b_54594cuda3std3__45__cpo6cbeginE,(_ZN39_INTERNAL_66e34da9_4_k_cu_425d742b_54594cuda3std3__48in_placeE - _ZN39_INTERNAL_66e34da9_4_k_cu_425d742b_54594cuda3std3__45__cpo6cbeginE)
_ZN39_INTERNAL_66e34da9_4_k_cu_425d742b_54594cuda3std3__45__cpo6cbeginE:
	.zero		1
	.type		_ZN39_INTERNAL_66e34da9_4_k_cu_425d742b_54594cuda3std3__48in_placeE,@object
	.size		_ZN39_INTERNAL_66e34da9_4_k_cu_425d742b_54594cuda3std3__48in_placeE,(_ZN39_INTERNAL_66e34da9_4_k_cu_425d742b_54594cuda3std6ranges3__45__cpo9iter_moveE - _ZN39_INTERNAL_66e34da9_4_k_cu_425d742b_54594cuda3std3__48in_placeE)
_ZN39_INTERNAL_66e34da9_4_k_cu_425d742b_54594cuda3std3__48in_placeE:
	.zero		1
	.type		_ZN39_INTERNAL_66e34da9_4_k_cu_425d742b_54594cuda3std6ranges3__45__cpo9iter_moveE,@object
	.size		_ZN39_INTERNAL_66e34da9_4_k_cu_425d742b_54594cuda3std6ranges3__45__cpo9iter_moveE,(_ZN39_INTERNAL_66e34da9_4_k_cu_425d742b_54594cuda3std3__45__cpo5beginE - _ZN39_INTERNAL_66e34da9_4_k_cu_425d742b_54594cuda3std6ranges3__45__cpo9iter_moveE)
_ZN39_INTERNAL_66e34da9_4_k_cu_425d742b_54594cuda3std6ranges3__45__cpo9iter_moveE:
	.zero		1
	.type		_ZN39_INTERNAL_66e34da9_4_k_cu_425d742b_54594cuda3std3__45__cpo5beginE,@object
	.size		_ZN39_INTERNAL_66e34da9_4_k_cu_425d742b_54594cuda3std3__45__cpo5beginE,(_ZN39_INTERNAL_66e34da9_4_k_cu_425d742b_54594cuda3std3__441_GLOBAL__N__66e34da9_4_k_cu_425d742b_54596ignoreE - _ZN39_INTERNAL_66e34da9_4_k_cu_425d742b_54594cuda3std3__45__cpo5beginE)
_ZN39_INTERNAL_66e34da9_4_k_cu_425d742b_54594cuda3std3__45__cpo5beginE:
	.zero		1
	.type		_ZN39_INTERNAL_66e34da9_4_k_cu_425d742b_54594cuda3std3__441_GLOBAL__N__66e34da9_4_k_cu_425d742b_54596ignoreE,@object
	.size		_ZN39_INTERNAL_66e34da9_4_k_cu_425d742b_54594cuda3std3__441_GLOBAL__N__66e34da9_4_k_cu_425d742b_54596ignoreE,(_ZN39_INTERNAL_66e34da9_4_k_cu_425d742b_54594cute7productE - _ZN39_INTERNAL_66e34da9_4_k_cu_425d742b_54594cuda3std3__441_GLOBAL__N__66e34da9_4_k_cu_425d742b_54596ignoreE)
_ZN39_INTERNAL_66e34da9_4_k_cu_425d742b_54594cuda3std3__441_GLOBAL__N__66e34da9_4_k_cu_425d742b_54596ignoreE:
	.zero		1
	.type		_ZN39_INTERNAL_66e34da9_4_k_cu_425d742b_54594cute7productE,@object
	.size		_ZN39_INTERNAL_66e34da9_4_k_cu_425d742b_54594cute7productE,(_ZN39_INTERNAL_66e34da9_4_k_cu_425d742b_54594cuda3std3__45__cpo3endE - _ZN39_INTERNAL_66e34da9_4_k_cu_425d742b_54594cute7productE)
_ZN39_INTERNAL_66e34da9_4_k_cu_425d742b_54594cute7productE:
	.zero		1
	.type		_ZN39_INTERNAL_66e34da9_4_k_cu_425d742b_54594cuda3std3__45__cpo3endE,@object
	.size		_ZN39_INTERNAL_66e34da9_4_k_cu_425d742b_54594cuda3std3__45__cpo3endE,(_ZN39_INTERNAL_66e34da9_4_k_cu_425d742b_54594cuda3std3__419piecewise_constructE - _ZN39_INTERNAL_66e34da9_4_k_cu_425d742b_54594cuda3std3__45__cpo3endE)
_ZN39_INTERNAL_66e34da9_4_k_cu_425d742b_54594cuda3std3__45__cpo3endE:
	.zero		1
	.type		_ZN39_INTERNAL_66e34da9_4_k_cu_425d742b_54594cuda3std3__419piecewise_constructE,@object
	.size		_ZN39_INTERNAL_66e34da9_4_k_cu_425d742b_54594cuda3std3__419piecewise_constructE,(_ZN39_INTERNAL_66e34da9_4_k_cu_425d742b_54594cuda3std3__45__cpo4cendE - _ZN39_INTERNAL_66e34da9_4_k_cu_425d742b_54594cuda3std3__419piecewise_constructE)
_ZN39_INTERNAL_66e34da9_4_k_cu_425d742b_54594cuda3std3__419piecewise_constructE:
	.zero		1
	.type		_ZN39_INTERNAL_66e34da9_4_k_cu_425d742b_54594cuda3std3__45__cpo4cendE,@object
	.size		_ZN39_INTERNAL_66e34da9_4_k_cu_425d742b_54594cuda3std3__45__cpo4cendE,(_ZN39_INTERNAL_66e34da9_4_k_cu_425d742b_54594cuda3std6ranges3__45__cpo4swapE - _ZN39_INTERNAL_66e34da9_4_k_cu_425d742b_54594cuda3std3__45__cpo4cendE)
_ZN39_INTERNAL_66e34da9_4_k_cu_425d742b_54594cuda3std3__45__cpo4cendE:
	.zero		1
	.type		_ZN39_INTERNAL_66e34da9_4_k_cu_425d742b_54594cuda3std6ranges3__45__cpo4swapE,@object
	.size		_ZN39_INTERNAL_66e34da9_4_k_cu_425d742b_54594cuda3std6ranges3__45__cpo4swapE,(.L_8 - _ZN39_INTERNAL_66e34da9_4_k_cu_425d742b_54594cuda3std6ranges3__45__cpo4swapE)
_ZN39_INTERNAL_66e34da9_4_k_cu_425d742b_54594cuda3std6ranges3__45__cpo4swapE:
	.zero		1
.L_8:


//--------------------- .nv.constant0._ZN7cutlass13device_kernelINS_4gemm6kernel13GemmUniversalIN4cute5tupleIJiiiiEEENS1_10collective13CollectiveMmaINS1_34MainloopSm90TmaGmmaWarpSpecializedILi11ENS5_IJNS4_1CILi2EEENSA_ILi1EEESC_EEENS1_35KernelTmaWarpSpecializedCooperativeEEENS5_IJNSA_ILi512EEENSA_ILi96EEENSA_ILi32EEEEEEaNS5_IJlSC_lEEEaSK_NS4_8TiledMMAINS4_8MMA_AtomIJNS4_4SM904GMMA26MMA_64x96x32_S32S8S8_SS_TNEEEENS4_6LayoutISD_NS5_IJSC_NSA_ILi0EEESS_EEEEENS5_IJNS4_10UnderscoreESV_SV_EEEEENS4_13SM90_TMA_LOADENS4_14ComposedLayoutINS4_7SwizzleILi1ELi4ELi3EEENS4_18smem_ptr_flag_bitsILi8EEENSR_INS5_IJNSA_ILi8EEESI_EEENS5_IJSI_SC_EEEEEEEvNS4_8identityENS4_23SM90_TMA_LOAD_MULTICASTES18_vS19_EENS_8epilogue10collective6detail29Sm90TmaWarpSpecializedAdapterINS1D_15DefaultEpilogueIaSK_SK_NS1C_6thread17LinearCombinationIaLi1EiiLNS1H_9ScaleType4KindE0ELNS_15FloatRoundStyleE2EaEENS1_15EpilogueDefaultEEEEEvvEEEEvNT_6ParamsE --------------------------
	.section	.nv.constant0._ZN7cutlass13device_kernelINS_4gemm6kernel13GemmUniversalIN4cute5tupleIJiiiiEEENS1_10collective13CollectiveMmaINS1_34MainloopSm90TmaGmmaWarpSpecializedILi11ENS5_IJNS4_1CILi2EEENSA_ILi1EEESC_EEENS1_35KernelTmaWarpSpecializedCooperativeEEENS5_IJNSA_ILi512EEENSA_ILi96EEENSA_ILi32EEEEEEaNS5_IJlSC_lEEEaSK_NS4_8TiledMMAINS4_8MMA_AtomIJNS4_4SM904GMMA26MMA_64x96x32_S32S8S8_SS_TNEEEENS4_6LayoutISD_NS5_IJSC_NSA_ILi0EEESS_EEEEENS5_IJNS4_10UnderscoreESV_SV_EEEEENS4_13SM90_TMA_LOADENS4_14ComposedLayoutINS4_7SwizzleILi1ELi4ELi3EEENS4_18smem_ptr_flag_bitsILi8EEENSR_INS5_IJNSA_ILi8EEESI_EEENS5_IJSI_SC_EEEEEEEvNS4_8identityENS4_23SM90_TMA_LOAD_MULTICASTES18_vS19_EENS_8epilogue10collective6detail29Sm90TmaWarpSpecializedAdapterINS1D_15DefaultEpilogueIaSK_SK_NS1C_6thread17LinearCombinationIaLi1EiiLNS1H_9ScaleType4KindE0ELNS_15FloatRoundStyleE2EaEENS1_15EpilogueDefaultEEEEEvvEEEEvNT_6ParamsE,"a",@progbits
	.sectionflags	@""
	.align	4
.nv.constant0._ZN7cutlass13device_kernelINS_4gemm6kernel13GemmUniversalIN4cute5tupleIJiiiiEEENS1_10collective13CollectiveMmaINS1_34MainloopSm90TmaGmmaWarpSpecializedILi11ENS5_IJNS4_1CILi2EEENSA_ILi1EEESC_EEENS1_35KernelTmaWarpSpecializedCooperativeEEENS5_IJNSA_ILi512EEENSA_ILi96EEENSA_ILi32EEEEEEaNS5_IJlSC_lEEEaSK_NS4_8TiledMMAINS4_8MMA_AtomIJNS4_4SM904GMMA26MMA_64x96x32_S32S8S8_SS_TNEEEENS4_6LayoutISD_NS5_IJSC_NSA_ILi0EEESS_EEEEENS5_IJNS4_10UnderscoreESV_SV_EEEEENS4_13SM90_TMA_LOADENS4_14ComposedLayoutINS4_7SwizzleILi1ELi4ELi3EEENS4_18smem_ptr_flag_bitsILi8EEENSR_INS5_IJNSA_ILi8EEESI_EEENS5_IJSI_SC_EEEEEEEvNS4_8identityENS4_23SM90_TMA_LOAD_MULTICASTES18_vS19_EENS_8epilogue10collective6detail29Sm90TmaWarpSpecializedAdapterINS1D_15DefaultEpilogueIaSK_SK_NS1C_6thread17LinearCombinationIaLi1EiiLNS1H_9ScaleType4KindE0ELNS_15FloatRoundStyleE2EaEENS1_15EpilogueDefaultEEEEEvvEEEEvNT_6ParamsE:
	.zero		1664


//--------------------- SYMBOLS --------------------------

	.type		.nv.reservedSmem.offset0,@object
	.size		.nv.reservedSmem.offset0,0x4
	.type		__assertfail,@function
